	.target	sm_100a

	.elftype	@"ET_EXEC"


//--------------------- .note.nv.tkinfo           --------------------------
	.section	.note.nv.tkinfo,"",@"SHT_NOTE"
	.sectionflags	@"SHF_NOTE_NV_TKINFO"
	.tkinfo
        /*0018*/ 	.word	0x00000081
        /*0030*/ 	.string	""
        /*0030*/ 	.string	"ptxas-blackwell"
        /*0030*/ 	.string	"Cuda compilation tools, release 12.9, V12.9.86"
        /*0030*/ 	.string	"Build cuda_12.9.r12.9/compiler.36037853_0"
        /*0030*/ 	.string	"-v  -suppress-debug-info  -lineinfo  -arch sm_100a "



//--------------------- .note.nv.cuver            --------------------------
	.section	.note.nv.cuver,"",@"SHT_NOTE"
	.sectionflags	@"SHF_NOTE_NV_CUVER"
        /*0018*/ 	.short	0x0001
        /*001a*/ 	.short	0x0064
        /*001c*/ 	.short	0x0001
        /*001e*/ 	.short	0x0000
        /*0020*/ 	.short	0x0001
        /*0022*/ 	.short	0x0000


//--------------------- .nv.info                  --------------------------
	.section	.nv.info,"",@"SHT_CUDA_INFO"
	.align	4


	//----- nvinfo : EIATTR_REGCOUNT
	.align		4
        /*0000*/ 	.byte	0x04, 0x2f
        /*0002*/ 	.short	(.L_4 - .L_3)
	.align		4
.L_3:
        /*0004*/ 	.word	index@(gluon_mma)
        /*0008*/ 	.word	0x0000006b


	//----- nvinfo : EIATTR_FRAME_SIZE
	.align		4
.L_4:
        /*000c*/ 	.byte	0x04, 0x11
        /*000e*/ 	.short	(.L_6 - .L_5)
	.align		4
.L_5:
        /*0010*/ 	.word	index@($__internal_2_$__cuda_sm10x_tcgen05_guardrail_trap_unallocated_columns_being_dealloced)
        /*0014*/ 	.word	0x00000000


	//----- nvinfo : EIATTR_FRAME_SIZE
	.align		4
.L_6:
        /*0018*/ 	.byte	0x04, 0x11
        /*001a*/ 	.short	(.L_8 - .L_7)
	.align		4
.L_7:
        /*001c*/ 	.word	index@($__internal_1_$__cuda_sm10x_tcgen05_guardrail_trap_phase_invalid_during_alloc)
        /*0020*/ 	.word	0x00000000


	//----- nvinfo : EIATTR_FRAME_SIZE
	.align		4
.L_8:
        /*0024*/ 	.byte	0x04, 0x11
        /*0026*/ 	.short	(.L_10 - .L_9)
	.align		4
.L_9:
        /*0028*/ 	.word	index@($__internal_0_$__cuda_sm10x_tcgen05_guardrail_trap_col_being_dealloced_not_returned_by_alloc)
        /*002c*/ 	.word	0x00000000


	//----- nvinfo : EIATTR_FRAME_SIZE
	.align		4
.L_10:
        /*0030*/ 	.byte	0x04, 0x11
        /*0032*/ 	.short	(.L_12 - .L_11)
	.align		4
.L_11:
        /*0034*/ 	.word	index@(gluon_mma)
        /*0038*/ 	.word	0x00000000


	//----- nvinfo : EIATTR_MIN_STACK_SIZE
	.align		4
.L_12:
        /*003c*/ 	.byte	0x04, 0x12
        /*003e*/ 	.short	(.L_14 - .L_13)
	.align		4
.L_13:
        /*0040*/ 	.word	index@(gluon_mma)
        /*0044*/ 	.word	0x00000000
.L_14:


//--------------------- .nv.info.gluon_mma        --------------------------
	.section	.nv.info.gluon_mma,"",@"SHT_CUDA_INFO"
	.sectionflags	@""
	.align	4


	//----- nvinfo : EIATTR_CUDA_API_VERSION
	.align		4
        /*0000*/ 	.byte	0x04, 0x37
        /*0002*/ 	.short	(.L_16 - .L_15)
.L_15:
        /*0004*/ 	.word	0x00000081


	//----- nvinfo : EIATTR_KPARAM_INFO
	.align		4
.L_16:
        /*0008*/ 	.byte	0x04, 0x17
        /*000a*/ 	.short	(.L_18 - .L_17)
.L_17:
        /*000c*/ 	.word	0x00000000
        /*0010*/ 	.short	0x0004
        /*0012*/ 	.short	0x0020
        /*0014*/ 	.byte	0x00, 0xf4, 0x21, 0x00


	//----- nvinfo : EIATTR_KPARAM_INFO
	.align		4
.L_18:
        /*0018*/ 	.byte	0x04, 0x17
        /*001a*/ 	.short	(.L_20 - .L_19)
.L_19:
        /*001c*/ 	.word	0x00000000
        /*0020*/ 	.short	0x0003
        /*0022*/ 	.short	0x0018
        /*0024*/ 	.byte	0x00, 0xf4, 0x21, 0x00


	//----- nvinfo : EIATTR_KPARAM_INFO
	.align		4
.L_20:
        /*0028*/ 	.byte	0x04, 0x17
        /*002a*/ 	.short	(.L_22 - .L_21)
.L_21:
        /*002c*/ 	.word	0x00000000
        /*0030*/ 	.short	0x0002
        /*0032*/ 	.short	0x0010
        /*0034*/ 	.byte	0x00, 0xf4, 0x21, 0x00


	//----- nvinfo : EIATTR_KPARAM_INFO
	.align		4
.L_22:
        /*0038*/ 	.byte	0x04, 0x17
        /*003a*/ 	.short	(.L_24 - .L_23)
.L_23:
        /*003c*/ 	.word	0x00000000
        /*0040*/ 	.short	0x0001
        /*0042*/ 	.short	0x0008
        /*0044*/ 	.byte	0x00, 0xf4, 0x21, 0x00


	//----- nvinfo : EIATTR_KPARAM_INFO
	.align		4
.L_24:
        /*0048*/ 	.byte	0x04, 0x17
        /*004a*/ 	.short	(.L_26 - .L_25)
.L_25:
        /*004c*/ 	.word	0x00000000
        /*0050*/ 	.short	0x0000
        /*0052*/ 	.short	0x0000
        /*0054*/ 	.byte	0x00, 0xf4, 0x21, 0x00


	//----- nvinfo : EIATTR_AT_ENTRY_FRAGMENTS
	.align		4
.L_26:
        /*0058*/ 	.byte	0x04, 0x4f
        /*005a*/ 	.short	(.L_28 - .L_27)


	//   ....[0]....
.L_27:
        /*005c*/ 	.word	0x00000004


	//----- nvinfo : EIATTR_RESERVED_SMEM_USED
	.align		4
.L_28:
        /*0060*/ 	.byte	0x01, 0x41
	.zero		2


	//----- nvinfo : EIATTR_SPARSE_MMA_MASK
	.align		4
        /*0064*/ 	.byte	0x03, 0x50
        /*0066*/ 	.short	0x0000


	//----- nvinfo : EIATTR_TCGEN05_1CTA_USED
	.align		4
        /*0068*/ 	.byte	0x01, 0x51
	.zero		2


	//----- nvinfo : EIATTR_MAXREG_COUNT
	.align		4
        /*006c*/ 	.byte	0x03, 0x1b
        /*006e*/ 	.short	0x00ff


	//----- nvinfo : EIATTR_NUM_BARRIERS
	.align		4
        /*0070*/ 	.byte	0x02, 0x4c
        /*0072*/ 	.byte	0x01
	.zero		1


	//----- nvinfo : EIATTR_INT_WARP_WIDE_INSTR_OFFSETS
	.align		4
        /*0074*/ 	.byte	0x04, 0x31
        /*0076*/ 	.short	(.L_30 - .L_29)


	//   ....[0]....
.L_29:
        /*0078*/ 	.word	0x00000e10


	//   ....[1]....
        /*007c*/ 	.word	0x00000f30


	//   ....[2]....
        /*0080*/ 	.word	0x000015b0


	//   ....[3]....
        /*0084*/ 	.word	0x000015c0


	//   ....[4]....
        /*0088*/ 	.word	0x00002170


	//   ....[5]....
        /*008c*/ 	.word	0x000021c0


	//----- nvinfo : EIATTR_COOP_GROUP_MASK_REGIDS
	.align		4
.L_30:
        /*0090*/ 	.byte	0x04, 0x29
        /*0092*/ 	.short	(.L_32 - .L_31)


	//   ....[0]....
.L_31:
        /*0094*/ 	.word	0xffffffff


	//   ....[1]....
        /*0098*/ 	.word	0xffffffff


	//   ....[2]....
        /*009c*/ 	.word	0xffffffff


	//   ....[3]....
        /*00a0*/ 	.word	0xffffffff


	//----- nvinfo : EIATTR_COOP_GROUP_INSTR_OFFSETS
	.align		4
.L_32:
        /*00a4*/ 	.byte	0x04, 0x28
        /*00a6*/ 	.short	(.L_34 - .L_33)


	//   ....[0]....
.L_33:
        /*00a8*/ 	.word	0x00000050


	//   ....[1]....
        /*00ac*/ 	.word	0x00000310


	//   ....[2]....
        /*00b0*/ 	.word	0x00002000


	//   ....[3]....
        /*00b4*/ 	.word	0x00002270


	//----- nvinfo : EIATTR_VRC_CTA_INIT_COUNT
	.align		4
.L_34:
        /*00b8*/ 	.byte	0x02, 0x4a
        /*00ba*/ 	.byte	0x80
	.zero		1


	//----- nvinfo : EIATTR_MBARRIER_INSTR_OFFSETS
	.align		4
        /*00bc*/ 	.byte	0x04, 0x39
        /*00be*/ 	.short	(.L_36 - .L_35)


	//   ....[0]....
.L_35:
        /*00c0*/ 	.word	0x000013a0
        /*00c4*/ 	.word	0x000000ff
        /*00c8*/ 	.word	0x00005000
        /*00cc*/ 	.short	0x0100
        /*00ce*/ 	.byte	0x0e
	.zero		1


	//   ....[1]....
        /*00d0*/ 	.word	0x00001650
        /*00d4*/ 	.word	0x000000ff
        /*00d8*/ 	.word	0x00005000
        /*00dc*/ 	.short	0x010a
        /*00de*/ 	.byte	0x0e
	.zero		1


	//   ....[2]....
        /*00e0*/ 	.word	0x00001780
        /*00e4*/ 	.word	0x000000ff
        /*00e8*/ 	.word	0x00005000
        /*00ec*/ 	.short	0x0108
        /*00ee*/ 	.byte	0x0e
	.zero		1


	//   ....[3]....
        /*00f0*/ 	.word	0x00002290
        /*00f4*/ 	.word	0x000000ff
        /*00f8*/ 	.word	0x00005000
        /*00fc*/ 	.short	0x010a
        /*00fe*/ 	.byte	0x0e
	.zero		1


	//----- nvinfo : EIATTR_NUM_MBARRIERS
	.align		4
.L_36:
        /*0100*/ 	.byte	0x03, 0x38
        /*0102*/ 	.short	0x0001


	//----- nvinfo : EIATTR_EXIT_INSTR_OFFSETS
	.align		4
        /*0104*/ 	.byte	0x04, 0x1c
        /*0106*/ 	.short	(.L_38 - .L_37)


	//   ....[0]....
.L_37:
        /*0108*/ 	.word	0x00002280


	//----- nvinfo : EIATTR_REQNTID
	.align		4
.L_38:
        /*010c*/ 	.byte	0x04, 0x10
        /*010e*/ 	.short	(.L_40 - .L_39)
.L_39:
        /*0110*/ 	.word	0x00000100
        /*0114*/ 	.word	0x00000001
        /*0118*/ 	.word	0x00000001


	//----- nvinfo : EIATTR_CRS_STACK_SIZE
	.align		4
.L_40:
        /*011c*/ 	.byte	0x04, 0x1e
        /*011e*/ 	.short	(.L_42 - .L_41)
.L_41:
        /*0120*/ 	.word	0x00000000


	//----- nvinfo : EIATTR_CBANK_PARAM_SIZE
	.align		4
.L_42:
        /*0124*/ 	.byte	0x03, 0x19
        /*0126*/ 	.short	0x0028


	//----- nvinfo : EIATTR_PARAM_CBANK
	.align		4
        /*0128*/ 	.byte	0x04, 0x0a
        /*012a*/ 	.short	(.L_44 - .L_43)
	.align		4
.L_43:
        /*012c*/ 	.word	index@(.nv.constant0.gluon_mma)
        /*0130*/ 	.short	0x0380
        /*0132*/ 	.short	0x0028


	//----- nvinfo : EIATTR_SW_WAR
	.align		4
.L_44:
        /*0134*/ 	.byte	0x04, 0x36
        /*0136*/ 	.short	(.L_46 - .L_45)
.L_45:
        /*0138*/ 	.word	0x00000008
.L_46:


//--------------------- .nv.compat                --------------------------
	.section	.nv.compat,"",@"SHT_CUDA_COMPAT_INFO"
	.align	4
        /*0000*/ 	.byte	0x02, 0x02, 0x02, 0x00, 0x02, 0x05, 0x05, 0x00, 0x02, 0x03, 0x00, 0x00, 0x02, 0x06, 0x01, 0x00


//--------------------- .nv.callgraph             --------------------------
	.section	.nv.callgraph,"",@"SHT_CUDA_CALLGRAPH"
	.align	4
	.sectionentsize	8
	.align		4
        /*0000*/ 	.word	0x00000000
	.align		4
        /*0004*/ 	.word	0xffffffff
	.align		4
        /*0008*/ 	.word	0x00000000
	.align		4
        /*000c*/ 	.word	0xfffffffe
	.align		4
        /*0010*/ 	.word	0x00000000
	.align		4
        /*0014*/ 	.word	0xfffffffd
	.align		4
        /*0018*/ 	.word	0x00000000
	.align		4
        /*001c*/ 	.word	0xfffffffc


//--------------------- .text.gluon_mma           --------------------------
	.section	.text.gluon_mma,"ax",@progbits
	.align	128
        .global         gluon_mma
        .type           gluon_mma,@function
        .size           gluon_mma,(.L_x_15 - gluon_mma)
        .other          gluon_mma,@"STO_CUDA_ENTRY STV_DEFAULT"
gluon_mma:
.text.gluon_mma:
[----:B------:R-:W0:Y:S01]  /*0000*/  LDC R1, c[0x0][0x37c] ;  /* 0x0000df00ff017b82 */ /* 0x000e220000000800 */
[----:B------:R-:W1:Y:S02]  /*0010*/  S2R R74, SR_TID.X ;  /* 0x00000000004a7919 */ /* 0x000e640000002100 */
[----:B-1----:R-:W-:-:S13]  /*0020*/  ISETP.GE.U32.AND P1, PT, R74, 0x20, PT ;  /* 0x000000204a00780c */ /* 0x002fda0003f26070 */
[----:B------:R-:W-:Y:S05]  /*0030*/  @P1 BRA `(.L_x_0) ;  /* 0x0000000000b81947 */ /* 0x000fea0003800000 */
[----:B------:R-:W1:Y:S01]  /*0040*/  S2UR UR6, SR_CgaCtaId ;  /* 0x00000000000679c3 */ /* 0x000e620000008800 */
[----:B------:R-:W-:Y:S01]  /*0050*/  NOP ;  /* 0x0000000000007918 */ /* 0x000fe20000000000 */
[----:B------:R-:W-:Y:S02]  /*0060*/  UMOV UR4, 0x40 ;  /* 0x0000004000047882 */ /* 0x000fe40000000000 */
[----:B-1----:R-:W-:-:S09]  /*0070*/  ULEA UR4, UR6, UR4, 0x18 ;  /* 0x0000000406047291 */ /* 0x002fd2000f8ec0ff */
[----:B------:R-:W1:Y:S01]  /*0080*/  LDS.U8 R0, [UR4] ;  /* 0x00000004ff007984 */ /* 0x000e620008000000 */
[----:B------:R-:W-:Y:S02]  /*0090*/  UMOV UR4, 0x400 ;  /* 0x0000040000047882 */ /* 0x000fe40000000000 */
[----:B------:R-:W-:Y:S01]  /*00a0*/  ULEA UR4, UR6, UR4, 0x18 ;  /* 0x0000000406047291 */ /* 0x000fe2000f8ec0ff */
[----:B-1----:R-:W-:-:S13]  /*00b0*/  ISETP.NE.AND P0, PT, R0, RZ, PT ;  /* 0x000000ff0000720c */ /* 0x002fda0003f05270 */
[----:B------:R-:W-:Y:S05]  /*00c0*/  @P0 BRA `(.L_x_1) ;  /* 0x00000000007c0947 */ /* 0x000fea0003800000 */
[----:B------:R-:W-:-:S13]  /*00d0*/  ELECT P0, URZ, PT ;  /* 0x0000000000ff782f */ /* 0x000fda0003800000 */
[----:B------:R-:W-:Y:S05]  /*00e0*/  @!P0 BRA `(.L_x_2) ;  /* 0x0000000000848947 */ /* 0x000fea0003800000 */
[----:B------:R-:W-:Y:S01]  /*00f0*/  UMOV UR5, 0x8 ;  /* 0x0000000800057882 */ /* 0x000fe20000000000 */
[----:B------:R-:W-:Y:S02]  /*0100*/  IMAD.MOV.U32 R4, RZ, RZ, 0x1 ;  /* 0x00000001ff047424 */ /* 0x000fe400078e00ff */
[----:B------:R-:W-:Y:S02]  /*0110*/  IMAD.MOV.U32 R5, RZ, RZ, 0xff ;  /* 0x000000ffff057424 */ /* 0x000fe400078e00ff */
[----:B------:R-:W-:Y:S04]  /*0120*/  DEPBAR.LE SB1, 0x36 ;  /* 0x00009d800000791a */ /* 0x000fe80000000000 */
[----:B------:R-:W1:Y:S02]  /*0130*/  UTCATOMSWS.FIND_AND_SET.ALIGN UP0, UR5, UR5 ;  /* 0x00000005000575e3 */ /* 0x000e640008000800 */
[----:B-1----:R-:W-:-:S04]  /*0140*/  PLOP3.LUT P0, PT, PT, PT, UP0, 0x80, 0x8 ;  /* 0x000000000008781c */ /* 0x002fc80003f0f008 */
[----:B------:R-:W-:-:S04]  /*0150*/  SEL R0, RZ, 0xffffffff, !P0 ;  /* 0xffffffffff007807 */ /* 0x000fc80004000000 */
[----:B------:R-:W-:Y:S01]  /*0160*/  ISETP.NE.AND P0, PT, R0, RZ, PT ;  /* 0x000000ff0000720c */ /* 0x000fe20003f05270 */
[----:B------:R-:W-:-:S12]  /*0170*/  IMAD.U32 R0, RZ, RZ, UR5 ;  /* 0x00000005ff007e24 */ /* 0x000fd8000f8e00ff */
[----:B------:R-:W-:Y:S05]  /*0180*/  @P0 BRA `(.L_x_3) ;  /* 0x0000000000240947 */ /* 0x000fea0003800000 */
.L_x_4:
[----:B------:R-:W-:Y:S05]  /*0190*/  NANOSLEEP 0x64 ;  /* 0x000000640000795d */ /* 0x000fea0003800000 */
[----:B------:R-:W-:-:S05]  /*01a0*/  UMOV UR5, 0x8 ;  /* 0x0000000800057882 */ /* 0x000fca0000000000 */
[----:B------:R-:W-:Y:S04]  /*01b0*/  DEPBAR.LE SB1, 0x36 ;  /* 0x00009d800000791a */ /* 0x000fe80000000000 */
[----:B------:R-:W1:Y:S02]  /*01c0*/  UTCATOMSWS.FIND_AND_SET.ALIGN UP0, UR5, UR5 ;  /* 0x00000005000575e3 */ /* 0x000e640008000800 */
[----:B-1----:R-:W-:-:S04]  /*01d0*/  PLOP3.LUT P0, PT, PT, PT, UP0, 0x80, 0x8 ;  /* 0x000000000008781c */ /* 0x002fc80003f0f008 */
[----:B------:R-:W-:-:S04]  /*01e0*/  SEL R0, RZ, 0xffffffff, !P0 ;  /* 0xffffffffff007807 */ /* 0x000fc80004000000 */
[----:B------:R-:W-:Y:S01]  /*01f0*/  ISETP.NE.AND P0, PT, R0, RZ, PT ;  /* 0x000000ff0000720c */ /* 0x000fe20003f05270 */
[----:B------:R-:W-:-:S12]  /*0200*/  IMAD.U32 R0, RZ, RZ, UR5 ;  /* 0x00000005ff007e24 */ /* 0x000fd8000f8e00ff */
[----:B------:R-:W-:Y:S05]  /*0210*/  @!P0 BRA `(.L_x_4) ;  /* 0xfffffffc00dc8947 */ /* 0x000fea000383ffff */
.L_x_3:
[C---:B------:R-:W-:Y:S01]  /*0220*/  VIADD R3, R0.reuse, 0x10 ;  /* 0x0000001000037836 */ /* 0x040fe20000000000 */
[----:B------:R-:W-:Y:S01]  /*0230*/  UMOV UR5, 0x50 ;  /* 0x0000005000057882 */ /* 0x000fe20000000000 */
[----:B------:R-:W-:Y:S01]  /*0240*/  SHF.L.U32 R2, R5, R0, RZ ;  /* 0x0000000005027219 */ /* 0x000fe200000006ff */
[----:B------:R-:W-:Y:S01]  /*0250*/  ULEA UR5, UR6, UR5, 0x18 ;  /* 0x0000000506057291 */ /* 0x000fe2000f8ec0ff */
[----:B------:R-:W-:Y:S01]  /*0260*/  IMAD.SHL.U32 R0, R0, 0x20, RZ ;  /* 0x0000002000007824 */ /* 0x000fe200078e00ff */
[----:B------:R-:W-:-:S04]  /*0270*/  SHF.L.U32 R3, R4, R3, RZ ;  /* 0x0000000304037219 */ /* 0x000fc800000006ff */
[----:B------:R-:W-:-:S05]  /*0280*/  LOP3.LUT R2, R3, R2, RZ, 0xfc, !PT ;  /* 0x0000000203027212 */ /* 0x000fca00078efcff */
[----:B------:R1:W-:Y:S04]  /*0290*/  ATOMS.OR RZ, [UR5], R2 ;  /* 0x00000002ffff798c */ /* 0x0003e8000b000005 */
[----:B------:R1:W-:Y:S01]  /*02a0*/  STS [UR4], R0 ;  /* 0x00000000ff007988 */ /* 0x0003e20008000804 */
[----:B------:R-:W-:Y:S05]  /*02b0*/  BRA `(.L_x_2) ;  /* 0x0000000000107947 */ /* 0x000fea0003800000 */
.L_x_1:
[----:B------:R-:W-:Y:S01]  /*02c0*/  IMAD.MOV.U32 R0, RZ, RZ, -0x1 ;  /* 0xffffffffff007424 */ /* 0x000fe200078e00ff */
[----:B------:R-:W-:-:S04]  /*02d0*/  MOV R2, 0x300 ;  /* 0x0000030000027802 */ /* 0x000fc80000000f00 */
[----:B------:R1:W-:Y:S03]  /*02e0*/  STS [UR4], R0 ;  /* 0x00000000ff007988 */ /* 0x0003e60008000804 */
[----:B01----:R-:W-:Y:S05]  /*02f0*/  CALL.REL.NOINC `($__internal_1_$__cuda_sm10x_tcgen05_guardrail_trap_phase_invalid_during_alloc) ;  /* 0x0000001c00fc7944 */ /* 0x003fea0003c00000 */
.L_x_2:
[----:B------:R-:W-:Y:S05]  /*0300*/  WARPSYNC.ALL ;  /* 0x0000000000007948 */ /* 0x000fea0003800000 */
[----:B------:R-:W-:Y:S01]  /*0310*/  NOP ;  /* 0x0000000000007918 */ /* 0x000fe20000000000 */
.L_x_0:
[----:B------:R-:W2:Y:S08]  /*0320*/  S2UR UR13, SR_CgaCtaId ;  /* 0x00000000000d79c3 */ /* 0x000eb00000008800 */
[----:B------:R-:W-:Y:S01]  /*0330*/  BAR.SYNC.DEFER_BLOCKING 0x0 ;  /* 0x0000000000007b1d */ /* 0x000fe20000010000 */
[----:B------:R-:W-:Y:S02]  /*0340*/  SHF.R.U32.HI R71, RZ, 0x5, R74 ;  /* 0x00000005ff477819 */ /* 0x000fe4000001164a */
[----:B------:R-:W-:-:S02]  /*0350*/  LOP3.LUT R73, R74, 0xe0, RZ, 0xc0, !PT ;  /* 0x000000e04a497812 */ /* 0x000fc400078ec0ff */
[----:B------:R-:W-:Y:S01]  /*0360*/  SGXT.U32 R71, R71, 0x3 ;  /* 0x000000034747781a */ /* 0x000fe20000000000 */
[----:B------:R-:W-:Y:S01]  /*0370*/  UMOV UR4, 0x400 ;  /* 0x0000040000047882 */ /* 0x000fe20000000000 */
[----:B------:R-:W3:Y:S01]  /*0380*/  LDCU.64 UR6, c[0x0][0x380] ;  /* 0x00007000ff0677ac */ /* 0x000ee20008000a00 */
[----:B------:R-:W-:Y:S01]  /*0390*/  IMAD.SHL.U32 R13, R73, 0x2, RZ ;  /* 0x00000002490d7824 */ /* 0x000fe200078e00ff */
[----:B------:R-:W-:Y:S01]  /*03a0*/  LOP3.LUT R72, R74, 0x1f, RZ, 0xc0, !PT ;  /* 0x0000001f4a487812 */ /* 0x000fe200078ec0ff */
[----:B------:R-:W4:Y:S01]  /*03b0*/  LDC.64 R34, c[0x0][0x388] ;  /* 0x0000e200ff227b82 */ /* 0x000f220000000a00 */
[C---:B-1----:R-:W-:Y:S01]  /*03c0*/  LOP3.LUT R0, R71.reuse, 0x8, RZ, 0xfc, !PT ;  /* 0x0000000847007812 */ /* 0x042fe200078efcff */
[----:B------:R-:W1:Y:S01]  /*03d0*/  LDCU.64 UR16, c[0x0][0x358] ;  /* 0x00006b00ff1077ac */ /* 0x000e620008000a00 */
[C---:B------:R-:W-:Y:S02]  /*03e0*/  LOP3.LUT R2, R71.reuse, 0x10, RZ, 0xfc, !PT ;  /* 0x0000001047027812 */ /* 0x040fe400078efcff */
[----:B------:R-:W-:Y:S01]  /*03f0*/  LOP3.LUT R3, R71, 0x18, RZ, 0xfc, !PT ;  /* 0x0000001847037812 */ /* 0x000fe200078efcff */
[----:B--2---:R-:W-:Y:S01]  /*0400*/  ULEA UR14, UR13, UR4, 0x18 ;  /* 0x000000040d0e7291 */ /* 0x004fe2000f8ec0ff */
[----:B---3--:R-:W-:-:S02]  /*0410*/  IADD3 R4, P0, P2, R72, UR6, R13 ;  /* 0x0000000648047c10 */ /* 0x008fc4000fa1e00d */
[----:B------:R-:W-:Y:S02]  /*0420*/  LEA R7, P5, R0, UR6, 0x6 ;  /* 0x0000000600077c11 */ /* 0x000fe4000f8a30ff */
[----:B------:R-:W-:Y:S02]  /*0430*/  LEA R9, P4, R2, UR6, 0x6 ;  /* 0x0000000602097c11 */ /* 0x000fe4000f8830ff */
[----:B------:R-:W-:Y:S02]  /*0440*/  LEA R11, P3, R3, UR6, 0x6 ;  /* 0x00000006030b7c11 */ /* 0x000fe4000f8630ff */
[----:B------:R-:W2:Y:S01]  /*0450*/  LDS R81, [UR14] ;  /* 0x0000000eff517984 */ /* 0x000ea20008000800 */
[----:B------:R-:W-:Y:S01]  /*0460*/  IADD3.X R5, PT, PT, RZ, UR7, RZ, P0, P2 ;  /* 0x00000007ff057c10 */ /* 0x000fe200087e44ff */
[----:B------:R-:W-:Y:S01]  /*0470*/  BAR.SYNC.DEFER_BLOCKING 0x0 ;  /* 0x0000000000007b1d */ /* 0x000fe20000010000 */
[C---:B------:R-:W-:Y:S02]  /*0480*/  IADD3 R6, P2, PT, R72.reuse, R7, RZ ;  /* 0x0000000748067210 */ /* 0x040fe40007f5e0ff */
[----:B------:R-:W-:-:S02]  /*0490*/  IADD3 R8, P0, PT, R72, R9, RZ ;  /* 0x0000000948087210 */ /* 0x000fc40007f1e0ff */
[----:B------:R-:W-:Y:S02]  /*04a0*/  LEA.HI.X R7, R0, UR7, RZ, 0x6, P5 ;  /* 0x0000000700077c11 */ /* 0x000fe4000a8f34ff */
[----:B------:R-:W-:Y:S02]  /*04b0*/  IADD3 R10, P5, PT, R72, R11, RZ ;  /* 0x0000000b480a7210 */ /* 0x000fe40007fbe0ff */
[----:B------:R-:W-:Y:S01]  /*04c0*/  LEA.HI.X R9, R2, UR7, RZ, 0x6, P4 ;  /* 0x0000000702097c11 */ /* 0x000fe2000a0f34ff */
[----:B------:R-:W-:Y:S01]  /*04d0*/  IMAD.X R7, RZ, RZ, R7, P2 ;  /* 0x000000ffff077224 */ /* 0x000fe200010e0607 */
[----:B------:R-:W-:Y:S02]  /*04e0*/  LEA.HI.X R11, R3, UR7, RZ, 0x6, P3 ;  /* 0x00000007030b7c11 */ /* 0x000fe400098f34ff */
[C---:B------:R-:W-:Y:S01]  /*04f0*/  LOP3.LUT R68, R71.reuse, 0x20, RZ, 0xfc, !PT ;  /* 0x0000002047447812 */ /* 0x040fe200078efcff */
[----:B------:R-:W-:Y:S01]  /*0500*/  IMAD.X R9, RZ, RZ, R9, P0 ;  /* 0x000000ffff097224 */ /* 0x000fe200000e0609 */
[----:B------:R-:W-:Y:S01]  /*0510*/  LOP3.LUT R69, R71, 0x28, RZ, 0xfc, !PT ;  /* 0x0000002847457812 */ /* 0x000fe200078efcff */
[----:B------:R-:W-:Y:S01]  /*0520*/  IMAD.X R11, RZ, RZ, R11, P5 ;  /* 0x000000ffff0b7224 */ /* 0x000fe200028e060b */
[----:B------:R-:W-:-:S02]  /*0530*/  LEA R17, P5, R68, UR6, 0x6 ;  /* 0x0000000644117c11 */ /* 0x000fc4000f8a30ff */
[C---:B------:R-:W-:Y:S02]  /*0540*/  LOP3.LUT R70, R71.reuse, 0x30, RZ, 0xfc, !PT ;  /* 0x0000003047467812 */ /* 0x040fe400078efcff */
[----:B------:R-:W-:Y:S01]  /*0550*/  LOP3.LUT R71, R71, 0x38, RZ, 0xfc, !PT ;  /* 0x0000003847477812 */ /* 0x000fe200078efcff */
[----:B-1----:R-:W5:Y:S01]  /*0560*/  LDG.E.U8 R12, desc[UR16][R4.64] ;  /* 0x00000010040c7981 */ /* 0x002f62000c1e1100 */
[----:B------:R-:W-:-:S03]  /*0570*/  LEA R15, P2, R70, UR6, 0x6 ;  /* 0x00000006460f7c11 */ /* 0x000fc6000f8430ff */
[----:B------:R1:W5:Y:S04]  /*0580*/  LDG.E.U8 R20, desc[UR16][R4.64+0x20] ;  /* 0x0000201004147981 */ /* 0x000368000c1e1100 */
[----:B------:R-:W5:Y:S04]  /*0590*/  LDG.E.U8 R32, desc[UR16][R8.64] ;  /* 0x0000001008207981 */ /* 0x000f68000c1e1100 */
[----:B------:R3:W5:Y:S01]  /*05a0*/  LDG.E.U8 R22, desc[UR16][R8.64+0x20] ;  /* 0x0000201008167981 */ /* 0x000762000c1e1100 */
[----:B-1----:R-:W-:Y:S02]  /*05b0*/  LEA R5, P0, R69, UR6, 0x6 ;  /* 0x0000000645057c11 */ /* 0x002fe4000f8030ff */
[----:B------:R-:W-:Y:S01]  /*05c0*/  IADD3 R4, P4, PT, R72, R17, RZ ;  /* 0x0000001148047210 */ /* 0x000fe20007f9e0ff */
[----:B------:R-:W5:Y:S04]  /*05d0*/  LDG.E.U8 R14, desc[UR16][R6.64] ;  /* 0x00000010060e7981 */ /* 0x000f68000c1e1100 */
[----:B------:R1:W5:Y:S01]  /*05e0*/  LDG.E.U8 R21, desc[UR16][R6.64+0x20] ;  /* 0x0000201006157981 */ /* 0x000362000c1e1100 */
[----:B---3--:R-:W-:-:S02]  /*05f0*/  LEA.HI.X R8, R68, UR7, RZ, 0x6, P5 ;  /* 0x0000000744087c11 */ /* 0x008fc4000a8f34ff */
[----:B------:R-:W-:Y:S01]  /*0600*/  LEA.HI.X R16, R69, UR7, RZ, 0x6, P0 ;  /* 0x0000000745107c11 */ /* 0x000fe200080f34ff */
[----:B------:R-:W5:Y:S01]  /*0610*/  LDG.E.U8 R36, desc[UR16][R10.64] ;  /* 0x000000100a247981 */ /* 0x000f62000c1e1100 */
[----:B------:R-:W-:-:S03]  /*0620*/  LEA.HI.X R9, R70, UR7, RZ, 0x6, P2 ;  /* 0x0000000746097c11 */ /* 0x000fc600090f34ff */
[----:B------:R3:W5:Y:S01]  /*0630*/  LDG.E.U8 R23, desc[UR16][R10.64+0x20] ;  /* 0x000020100a177981 */ /* 0x000762000c1e1100 */
[C---:B-1----:R-:W-:Y:S02]  /*0640*/  LEA R7, P3, R71.reuse, UR6, 0x6 ;  /* 0x0000000647077c11 */ /* 0x042fe4000f8630ff */
[C---:B------:R-:W-:Y:S01]  /*0650*/  IADD3 R6, P5, PT, R72.reuse, R5, RZ ;  /* 0x0000000548067210 */ /* 0x040fe20007fbe0ff */
[----:B------:R-:W-:Y:S01]  /*0660*/  IMAD.X R5, RZ, RZ, R8, P4 ;  /* 0x000000ffff057224 */ /* 0x000fe200020e0608 */
[C---:B------:R-:W-:Y:S02]  /*0670*/  IADD3 R8, P0, PT, R72.reuse, R15, RZ ;  /* 0x0000000f48087210 */ /* 0x040fe40007f1e0ff */
[----:B---3--:R-:W-:Y:S02]  /*0680*/  LEA.HI.X R11, R71, UR7, RZ, 0x6, P3 ;  /* 0x00000007470b7c11 */ /* 0x008fe400098f34ff */
[----:B------:R-:W-:Y:S01]  /*0690*/  IADD3 R10, P2, PT, R72, R7, RZ ;  /* 0x00000007480a7210 */ /* 0x000fe20007f5e0ff */
[----:B------:R-:W-:Y:S01]  /*06a0*/  IMAD.X R7, RZ, RZ, R16, P5 ;  /* 0x000000ffff077224 */ /* 0x000fe200028e0610 */
[----:B------:R-:W5:Y:S01]  /*06b0*/  LDG.E.U8 R24, desc[UR16][R4.64] ;  /* 0x0000001004187981 */ /* 0x000f62000c1e1100 */
[----:B------:R-:W-:-:S02]  /*06c0*/  IMAD.X R9, RZ, RZ, R9, P0 ;  /* 0x000000ffff097224 */ /* 0x000fc400000e0609 */
[----:B------:R-:W-:Y:S01]  /*06d0*/  IMAD.X R11, RZ, RZ, R11, P2 ;  /* 0x000000ffff0b7224 */ /* 0x000fe200010e060b */
[----:B------:R1:W5:Y:S01]  /*06e0*/  LDG.E.U8 R25, desc[UR16][R4.64+0x20] ;  /* 0x0000201004197981 */ /* 0x000362000c1e1100 */
[----:B------:R-:W-:-:S03]  /*06f0*/  SHF.R.U32.HI R33, RZ, 0x2, R74 ;  /* 0x00000002ff217819 */ /* 0x000fc6000001164a */
[----:B------:R3:W5:Y:S04]  /*0700*/  LDG.E.U8 R26, desc[UR16][R6.64] ;  /* 0x00000010061a7981 */ /* 0x000768000c1e1100 */
[----:B------:R3:W5:Y:S01]  /*0710*/  LDG.E.U8 R27, desc[UR16][R6.64+0x20] ;  /* 0x00002010061b7981 */ /* 0x000762000c1e1100 */
[----:B-1----:R-:W-:-:S03]  /*0720*/  LOP3.LUT R4, R13, 0x1f, R74, 0xf8, !PT ;  /* 0x0000001f0d047812 */ /* 0x002fc600078ef84a */
[----:B------:R3:W5:Y:S04]  /*0730*/  LDG.E.U8 R28, desc[UR16][R8.64] ;  /* 0x00000010081c7981 */ /* 0x000768000c1e1100 */
[----:B------:R3:W5:Y:S01]  /*0740*/  LDG.E.U8 R29, desc[UR16][R8.64+0x20] ;  /* 0x00002010081d7981 */ /* 0x000762000c1e1100 */
[----:B------:R-:W-:-:S03]  /*0750*/  LOP3.LUT R33, R4, 0x30, R33, 0x78, !PT ;  /* 0x0000003004217812 */ /* 0x000fc600078e7821 */
[----:B------:R3:W5:Y:S04]  /*0760*/  LDG.E.U8 R30, desc[UR16][R10.64] ;  /* 0x000000100a1e7981 */ /* 0x000768000c1e1100 */
[----:B------:R3:W5:Y:S01]  /*0770*/  LDG.E.U8 R31, desc[UR16][R10.64+0x20] ;  /* 0x000020100a1f7981 */ /* 0x000762000c1e1100 */
[----:B--2-4-:R-:W-:Y:S05]  /*0780*/  @P1 BRA `(.L_x_5) ;  /* 0x0000000000181947 */ /* 0x014fea0003800000 */
[----:B------:R-:W-:Y:S01]  /*0790*/  ELECT P0, URZ, PT ;  /* 0x0000000000ff782f */ /* 0x000fe20003800000 */
[----:B------:R-:W-:Y:S01]  /*07a0*/  IMAD.MOV.U32 R4, RZ, RZ, 0x1 ;  /* 0x00000001ff047424 */ /* 0x000fe200078e00ff */
[----:B------:R-:W-:Y:S01]  /*07b0*/  UMOV UR4, 0x40 ;  /* 0x0000004000047882 */ /* 0x000fe20000000000 */
[----:B------:R-:W-:Y:S01]  /*07c0*/  UVIRTCOUNT.DEALLOC.SMPOOL 0x80 ;  /* 0x000000800000784c */ /* 0x000fe20000000000 */
[----:B------:R-:W-:-:S09]  /*07d0*/  ULEA UR4, UR13, UR4, 0x18 ;  /* 0x000000040d047291 */ /* 0x000fd2000f8ec0ff */
[----:B------:R1:W-:Y:S03]  /*07e0*/  @P0 STS.U8 [UR4], R4 ;  /* 0x00000004ff000988 */ /* 0x0003e60008000004 */
.L_x_5:
[--C-:B---3--:R-:W-:Y:S01]  /*07f0*/  IMAD.WIDE.U32 R6, R0, 0x100, R34.reuse ;  /* 0x0000010000067825 */ /* 0x108fe200078e0022 */
[----:B-----5:R2:W-:Y:S03]  /*0800*/  STS.U8 [R33+UR14+0x4000], R12 ;  /* 0x0040000c21007988 */ /* 0x0205e6000800000e */
[--C-:B-1----:R-:W-:Y:S01]  /*0810*/  IMAD.WIDE.U32 R4, R73, 0x8, R34.reuse ;  /* 0x0000000849047825 */ /* 0x102fe200078e0022 */
[----:B------:R-:W-:Y:S01]  /*0820*/  IADD3 R16, P2, PT, R72, R6, RZ ;  /* 0x0000000648107210 */ /* 0x000fe20007f5e0ff */
[----:B------:R-:W-:Y:S02]  /*0830*/  STS.U8 [R33+UR14+0x4200], R14 ;  /* 0x0042000e21007988 */ /* 0x000fe4000800000e */
[--C-:B------:R-:W-:Y:S01]  /*0840*/  IMAD.WIDE.U32 R8, R2, 0x100, R34.reuse ;  /* 0x0000010002087825 */ /* 0x100fe200078e0022 */
[C---:B------:R-:W-:Y:S01]  /*0850*/  IADD3 R18, P0, PT, R72.reuse, R4, RZ ;  /* 0x0000000448127210 */ /* 0x040fe20007f1e0ff */
[----:B------:R1:W-:Y:S02]  /*0860*/  STS.U8 [R33+UR14+0x4400], R32 ;  /* 0x0044002021007988 */ /* 0x0003e4000800000e */
[----:B------:R-:W-:Y:S01]  /*0870*/  IMAD.WIDE.U32 R10, R3, 0x100, R34 ;  /* 0x00000100030a7825 */ /* 0x000fe200078e0022 */
[----:B------:R-:W-:Y:S01]  /*0880*/  IADD3 R6, P3, PT, R72, R8, RZ ;  /* 0x0000000848067210 */ /* 0x000fe20007f7e0ff */
[----:B------:R3:W-:Y:S02]  /*0890*/  STS.U8 [R33+UR14+0x4600], R36 ;  /* 0x0046002421007988 */ /* 0x0007e4000800000e */
[----:B------:R-:W-:-:S02]  /*08a0*/  IMAD.X R17, RZ, RZ, R7, P2 ;  /* 0x000000ffff117224 */ /* 0x000fc400010e0607 */
[----:B------:R-:W-:Y:S01]  /*08b0*/  IMAD.X R19, RZ, RZ, R5, P0 ;  /* 0x000000ffff137224 */ /* 0x000fe200000e0605 */
[----:B------:R-:W-:Y:S01]  /*08c0*/  IADD3 R4, P0, PT, R72, R10, RZ ;  /* 0x0000000a48047210 */ /* 0x000fe20007f1e0ff */
[----:B------:R-:W-:Y:S01]  /*08d0*/  IMAD.X R7, RZ, RZ, R9, P3 ;  /* 0x000000ffff077224 */ /* 0x000fe200018e0609 */
[----:B------:R-:W4:Y:S01]  /*08e0*/  LDG.E.U8 R40, desc[UR16][R16.64] ;  /* 0x0000001010287981 */ /* 0x000f22000c1e1100 */
[----:B--2---:R-:W-:-:S03]  /*08f0*/  IMAD.WIDE.U32 R12, R69, 0x100, R34 ;  /* 0x00000100450c7825 */ /* 0x004fc600078e0022 */
[----:B-1----:R-:W2:Y:S01]  /*0900*/  LDG.E.U8 R32, desc[UR16][R18.64] ;  /* 0x0000001012207981 */ /* 0x002ea2000c1e1100 */
[--C-:B------:R-:W-:Y:S01]  /*0910*/  IMAD.WIDE.U32 R8, R68, 0x100, R34.reuse ;  /* 0x0000010044087825 */ /* 0x100fe200078e0022 */
[----:B------:R-:W-:Y:S02]  /*0920*/  IADD3 R10, P2, PT, R72, R12, RZ ;  /* 0x0000000c480a7210 */ /* 0x000fe40007f5e0ff */
[----:B------:R-:W2:Y:S01]  /*0930*/  LDG.E.U8 R37, desc[UR16][R18.64+0x80] ;  /* 0x0000801012257981 */ /* 0x000ea2000c1e1100 */
[----:B------:R-:W-:-:S03]  /*0940*/  IMAD.WIDE.U32 R14, R70, 0x100, R34 ;  /* 0x00000100460e7825 */ /* 0x000fc600078e0022 */
[----:B------:R-:W2:Y:S01]  /*0950*/  LDG.E.U8 R44, desc[UR16][R16.64+0x80] ;  /* 0x00008010102c7981 */ /* 0x000ea2000c1e1100 */
[----:B------:R-:W-:Y:S01]  /*0960*/  IMAD.WIDE.U32 R34, R71, 0x100, R34 ;  /* 0x0000010047227825 */ /* 0x000fe200078e0022 */
[C---:B------:R-:W-:Y:S02]  /*0970*/  IADD3 R12, P3, PT, R72.reuse, R14, RZ ;  /* 0x0000000e480c7210 */ /* 0x040fe40007f7e0ff */
[----:B------:R-:W2:Y:S01]  /*0980*/  LDG.E.U8 R48, desc[UR16][R6.64] ;  /* 0x0000001006307981 */ /* 0x000ea2000c1e1100 */
[----:B------:R-:W-:Y:S01]  /*0990*/  IMAD.X R5, RZ, RZ, R11, P0 ;  /* 0x000000ffff057224 */ /* 0x000fe200000e060b */
[C---:B------:R-:W-:Y:S01]  /*09a0*/  IADD3 R8, P0, PT, R72.reuse, R8, RZ ;  /* 0x0000000848087210 */ /* 0x040fe20007f1e0ff */
[----:B------:R-:W-:Y:S01]  /*09b0*/  IMAD.X R11, RZ, RZ, R13, P2 ;  /* 0x000000ffff0b7224 */ /* 0x000fe200010e060d */
[----:B------:R-:W-:Y:S01]  /*09c0*/  IADD3 R14, P4, PT, R72, R34, RZ ;  /* 0x00000022480e7210 */ /* 0x000fe20007f9e0ff */
[----:B------:R-:W-:Y:S01]  /*09d0*/  IMAD.X R13, RZ, RZ, R15, P3 ;  /* 0x000000ffff0d7224 */ /* 0x000fe200018e060f */
[----:B------:R-:W2:Y:S01]  /*09e0*/  LDG.E.U8 R51, desc[UR16][R6.64+0x80] ;  /* 0x0000801006337981 */ /* 0x000ea2000c1e1100 */
[----:B------:R-:W-:-:S02]  /*09f0*/  IMAD.X R9, RZ, RZ, R9, P0 ;  /* 0x000000ffff097224 */ /* 0x000fc400000e0609 */
[----:B------:R-:W-:Y:S01]  /*0a00*/  IMAD.X R15, RZ, RZ, R35, P4 ;  /* 0x000000ffff0f7224 */ /* 0x000fe200020e0623 */
[----:B------:R-:W4:Y:S04]  /*0a10*/  LDG.E.U8 R54, desc[UR16][R4.64] ;  /* 0x0000001004367981 */ /* 0x000f28000c1e1100 */
        /* <DEDUP_REMOVED lines=13> */
[----:B---3--:R-:W3:Y:S04]  /*0af0*/  LDG.E.U8 R36, desc[UR16][R18.64+0x60] ;  /* 0x0000601012247981 */ /* 0x008ee8000c1e1100 */
[----:B------:R-:W3:Y:S04]  /*0b00*/  LDG.E.U8 R41, desc[UR16][R16.64+0x20] ;  /* 0x0000201010297981 */ /* 0x000ee8000c1e1100 */
        /* <DEDUP_REMOVED lines=33> */
[----:B------:R1:W3:Y:S04]  /*0d20*/  LDG.E.U8 R60, desc[UR16][R4.64+0xe0] ;  /* 0x0000e010043c7981 */ /* 0x0002e8000c1e1100 */
[----:B------:R-:W3:Y:S04]  /*0d30*/  LDG.E.U8 R64, desc[UR16][R8.64+0x60] ;  /* 0x0000601008407981 */ /* 0x000ee8000c1e1100 */
[----:B------:R-:W3:Y:S04]  /*0d40*/  LDG.E.U8 R75, desc[UR16][R8.64+0xe0] ;  /* 0x0000e010084b7981 */ /* 0x000ee8000c1e1100 */
[----:B------:R-:W3:Y:S04]  /*0d50*/  LDG.E.U8 R79, desc[UR16][R10.64+0x60] ;  /* 0x000060100a4f7981 */ /* 0x000ee8000c1e1100 */
[----:B------:R-:W3:Y:S04]  /*0d60*/  LDG.E.U8 R84, desc[UR16][R10.64+0xe0] ;  /* 0x0000e0100a547981 */ /* 0x000ee8000c1e1100 */
[----:B------:R-:W3:Y:S04]  /*0d70*/  LDG.E.U8 R88, desc[UR16][R12.64+0x60] ;  /* 0x000060100c587981 */ /* 0x000ee8000c1e1100 */
[----:B------:R-:W3:Y:S04]  /*0d80*/  LDG.E.U8 R92, desc[UR16][R12.64+0xe0] ;  /* 0x0000e0100c5c7981 */ /* 0x000ee8000c1e1100 */
[----:B------:R-:W3:Y:S04]  /*0d90*/  LDG.E.U8 R97, desc[UR16][R14.64+0x60] ;  /* 0x000060100e617981 */ /* 0x000ee8000c1e1100 */
[----:B------:R-:W3:Y:S01]  /*0da0*/  LDG.E.U8 R101, desc[UR16][R14.64+0xe0] ;  /* 0x0000e0100e657981 */ /* 0x000ee2000c1e1100 */
[----:B------:R-:W-:Y:S01]  /*0db0*/  LOP3.LUT P2, RZ, R74, 0xff, RZ, 0xc0, !PT ;  /* 0x000000ff4aff7812 */ /* 0x000fe2000784c0ff */
[----:B-1----:R-:W-:Y:S01]  /*0dc0*/  IMAD R5, R73, 0x4, R72 ;  /* 0x0000000449057824 */ /* 0x002fe200078e0248 */
[----:B------:R-:W-:Y:S01]  /*0dd0*/  SHF.R.U32.HI R96, RZ, 0x1, R73 ;  /* 0x00000001ff607819 */ /* 0x000fe20000011649 */
[----:B------:R-:W-:Y:S01]  /*0de0*/  UMOV UR4, 0x1 ;  /* 0x0000000100047882 */ /* 0x000fe20000000000 */
[----:B------:R-:W-:-:S02]  /*0df0*/  LOP3.LUT R4, R33, 0x20, RZ, 0x3c, !PT ;  /* 0x0000002021047812 */ /* 0x000fc400078e3cff */
[----:B------:R-:W-:-:S07]  /*0e00*/  LOP3.LUT R5, R5, R96, RZ, 0x3c, !PT ;  /* 0x0000006005057212 */ /* 0x000fce00078e3cff */
[----:B------:R-:W-:Y:S01]  /*0e10*/  VOTEU.ALL UP0, P2 ;  /* 0x0000000000ff7886 */ /* 0x000fe20001000000 */
[----:B------:R-:W-:Y:S01]  /*0e20*/  STS.U8 [R33+UR14+0x4800], R24 ;  /* 0x0048001821007988 */ /* 0x000fe2000800000e */
[----:B------:R-:W-:-:S03]  /*0e30*/  LOP3.LUT R7, R5, 0x20, RZ, 0x3c, !PT ;  /* 0x0000002005077812 */ /* 0x000fc600078e3cff */
[----:B------:R-:W-:-:S04]  /*0e40*/  @!UP0 UIADD3 UR4, UPT, UPT, -UR4, 0x100000, URZ ;  /* 0x0010000004048890 */ /* 0x000fc8000fffe1ff */
[----:B------:R-:W-:Y:S02]  /*0e50*/  @!UP0 USHF.L.U32 UR5, UR4, 0xb, URZ ;  /* 0x0000000b04058899 */ /* 0x000fe400080006ff */
[----:B------:R-:W-:Y:S01]  /*0e60*/  @!UP0 USHF.L.U32 UR4, UR4, 0x1, URZ ;  /* 0x0000000104048899 */ /* 0x000fe200080006ff */
[----:B------:R-:W-:Y:S01]  /*0e70*/  STS.U8 [R33+UR14+0x4a00], R26 ;  /* 0x004a001a21007988 */ /* 0x000fe2000800000e */
[----:B------:R-:W-:-:S03]  /*0e80*/  SHF.R.U32.HI R6, RZ, 0x5, R74 ;  /* 0x00000005ff067819 */ /* 0x000fc6000001164a */
[----:B------:R-:W-:Y:S04]  /*0e90*/  STS.U8 [R33+UR14+0x4c00], R28 ;  /* 0x004c001c21007988 */ /* 0x000fe8000800000e */
        /* <DEDUP_REMOVED lines=8> */
[----:B------:R1:W-:Y:S01]  /*0f20*/  STS.U8 [R4+UR14+0x4e00], R31 ;  /* 0x004e001f04007988 */ /* 0x0003e2000800000e */
[----:B------:R-:W-:-:S03]  /*0f30*/  VOTEU.ALL UP1, P2 ;  /* 0x0000000000ff7886 */ /* 0x000fc60001020000 */
[----:B--2---:R-:W-:Y:S04]  /*0f40*/  STS.U8 [R5+UR14], R32 ;  /* 0x0000002005007988 */ /* 0x004fe8000800000e */
[----:B------:R-:W-:Y:S01]  /*0f50*/  STS.U8 [R5+UR14+0x2000], R37 ;  /* 0x0020002505007988 */ /* 0x000fe2000800000e */
[----:B-1----:R-:W-:-:S03]  /*0f60*/  LOP3.LUT R4, R5, 0x40, RZ, 0x3c, !PT ;  /* 0x0000004005047812 */ /* 0x002fc600078e3cff */
[----:B----4-:R-:W-:Y:S04]  /*0f70*/  STS.U8 [R5+UR14+0x400], R40 ;  /* 0x0004002805007988 */ /* 0x010fe8000800000e */
        /* <DEDUP_REMOVED lines=13> */
[----:B------:R-:W-:-:S03]  /*1050*/  R2UR UR12, R6 ;  /* 0x00000000060c72ca */ /* 0x000fc600000e0000 */
[----:B------:R-:W-:Y:S01]  /*1060*/  STS.U8 [R7+UR14], R34 ;  /* 0x0000002207007988 */ /* 0x000fe2000800000e */
[----:B-1----:R-:W-:-:S03]  /*1070*/  LOP3.LUT R5, R5, 0x60, RZ, 0x3c, !PT ;  /* 0x0000006005057812 */ /* 0x002fc600078e3cff */
[----:B------:R-:W-:Y:S04]  /*1080*/  STS.U8 [R7+UR14+0x2000], R38 ;  /* 0x0020002607007988 */ /* 0x000fe8000800000e */
[----:B---3--:R-:W-:Y:S04]  /*1090*/  STS.U8 [R7+UR14+0x400], R41 ;  /* 0x0004002907007988 */ /* 0x008fe8000800000e */
        /* <DEDUP_REMOVED lines=13> */
[----:B------:R-:W-:Y:S04]  /*1170*/  STS.U8 [R4+UR14], R35 ;  /* 0x0000002304007988 */ /* 0x000fe8000800000e */
        /* <DEDUP_REMOVED lines=14> */
[----:B------:R1:W-:Y:S04]  /*1260*/  STS.U8 [R4+UR14+0x3c00], R100 ;  /* 0x003c006404007988 */ /* 0x0003e8000800000e */
[----:B------:R2:W-:Y:S04]  /*1270*/  STS.U8 [R5+UR14], R36 ;  /* 0x0000002405007988 */ /* 0x0005e8000800000e */
[----:B------:R2:W-:Y:S04]  /*1280*/  STS.U8 [R5+UR14+0x2000], R18 ;  /* 0x0020001205007988 */ /* 0x0005e8000800000e */
        /* <DEDUP_REMOVED lines=13> */
[----:B------:R2:W-:Y:S01]  /*1360*/  STS.U8 [R5+UR14+0x3c00], R101 ;  /* 0x003c006505007988 */ /* 0x0005e2000800000e */
[----:B------:R3:W-:Y:S06]  /*1370*/  MEMBAR.ALL.CTA ;  /* 0x0000000000007992 */ /* 0x0007ec0000008000 */
[----:B---3--:R-:W-:Y:S04]  /*1380*/  FENCE.VIEW.ASYNC.S ;  /* 0x00000000000073c6 */ /* 0x008fe80000000000 */
[----:B------:R-:W3:Y:S02]  /*1390*/  FENCE.VIEW.ASYNC.S ;  /* 0x00000000000073c6 */ /* 0x000ee40000000000 */
[----:B---3--:R2:W3:Y:S01]  /*13a0*/  @!UP1 SYNCS.EXCH.64 URZ, [UR14+0x5000], UR4 ;  /* 0x005000040eff95b2 */ /* 0x0084e20008000100 */
[----:B------:R-:W-:Y:S01]  /*13b0*/  UISETP.NE.U32.AND UP0, UPT, UR12, URZ, UPT ;  /* 0x000000ff0c00728c */ /* 0x000fe2000bf05070 */
[----:B------:R-:W-:-:S02]  /*13c0*/  R2UR UR15, R81 ;  /* 0x00000000510f72ca */ /* 0x000fc400000e0000 */
[----:B-1----:R-:W-:Y:S01]  /*13d0*/  LOP3.LUT R4, R74, 0xff, RZ, 0xc0, !PT ;  /* 0x000000ff4a047812 */ /* 0x002fe200078ec0ff */
[----:B---3--:R-:W-:Y:S06]  /*13e0*/  BAR.SYNC.DEFER_BLOCKING 0x0 ;  /* 0x0000000000007b1d */ /* 0x008fec0000010000 */
[----:B--2---:R-:W-:Y:S06]  /*13f0*/  BRA.U UP0, `(.L_x_6) ;  /* 0x00000001005c7547 */ /* 0x004fec000b800000 */
[----:B------:R-:W-:Y:S02]  /*1400*/  UIADD3 UR4, UPT, UPT, UR14, 0x4000, URZ ;  /* 0x000040000e047890 */ /* 0x000fe4000fffe0ff */
[----:B------:R-:W-:Y:S02]  /*1410*/  USHF.R.U32.HI UR6, URZ, 0x4, UR14 ;  /* 0x00000004ff067899 */ /* 0x000fe4000801160e */
[----:B------:R-:W-:Y:S02]  /*1420*/  USHF.R.U32.HI UR4, URZ, 0x4, UR4 ;  /* 0x00000004ff047899 */ /* 0x000fe40008011604 */
[----:B------:R-:W-:Y:S02]  /*1430*/  USGXT.U32 UR6, UR6, 0xe ;  /* 0x0000000e0606789a */ /* 0x000fe40008000000 */
[----:B------:R-:W-:Y:S01]  /*1440*/  USGXT.U32 UR4, UR4, 0xe ;  /* 0x0000000e0404789a */ /* 0x000fe20008000000 */
[----:B------:R-:W-:Y:S01]  /*1450*/  UMOV UR10, 0x2000100 ;  /* 0x02000100000a7882 */ /* 0x000fe20000000000 */
[----:B------:R-:W-:Y:S01]  /*1460*/  UMOV UR11, 0x40004040 ;  /* 0x40004040000b7882 */ /* 0x000fe20000000000 */
[----:B------:R-:W-:Y:S01]  /*1470*/  UMOV UR7, URZ ;  /* 0x000000ff00077c82 */ /* 0x000fe20008000000 */
[----:B------:R-:W-:Y:S01]  /*1480*/  UMOV UR8, 0xfffffffe ;  /* 0xfffffffe00087882 */ /* 0x000fe20000000000 */
[----:B------:R-:W-:Y:S01]  /*1490*/  UMOV UR9, 0x7fffbfdf ;  /* 0x7fffbfdf00097882 */ /* 0x000fe20000000000 */
[----:B------:R-:W-:Y:S01]  /*14a0*/  UIADD3.64 UR10, UPT, UPT, UR6, UR10, URZ ;  /* 0x0000000a060a7297 */ /* 0x000fe2000fffe0ff */
[----:B------:R-:W-:Y:S01]  /*14b0*/  UMOV UR5, URZ ;  /* 0x000000ff00057c82 */ /* 0x000fe20008000000 */
[----:B------:R-:W-:-:S02]  /*14c0*/  ULOP3.LUT UR6, UR6, 0x2000000, URZ, 0xfc, !UPT ;  /* 0x0200000006067892 */ /* 0x000fc4000f8efcff */
[----:B------:R-:W-:Y:S01]  /*14d0*/  UIADD3.64 UR8, UPT, UPT, UR4, -UR8, URZ ;  /* 0x8000000804087297 */ /* 0x000fe2000fffe0ff */
[----:B------:R-:W-:Y:S01]  /*14e0*/  UMOV UR18, 0x0 ;  /* 0x0000000000127882 */ /* 0x000fe20000000000 */
[----:B------:R-:W-:Y:S01]  /*14f0*/  UMOV UR19, 0x4410010 ;  /* 0x0441001000137882 */ /* 0x000fe20000000000 */
[----:B------:R-:W-:Y:S01]  /*1500*/  UMOV UR5, 0x80004020 ;  /* 0x8000402000057882 */ /* 0x000fe20000000000 */
[----:B------:R-:W-:Y:S01]  /*1510*/  UMOV UR7, 0x40004040 ;  /* 0x4000404000077882 */ /* 0x000fe20000000000 */
[----:B------:R-:W-:Y:S01]  /*1520*/  UMOV UR20, 0x0 ;  /* 0x0000000000147882 */ /* 0x000fe20000000000 */
[----:B------:R-:W-:Y:S01]  /*1530*/  UMOV UR21, 0x4410010 ;  /* 0x0441001000157882 */ /* 0x000fe20000000000 */
[----:B------:R1:W-:Y:S02]  /*1540*/  UTCQMMA gdesc[UR4], gdesc[UR6], tmem[UR15], tmem[UR18], idesc[UR19], !UPT ;  /* 0x00ff1206040075ea */ /* 0x0003e4000f80030f */
[----:B------:R1:W-:Y:S01]  /*1550*/  UTCQMMA gdesc[UR8], gdesc[UR10], tmem[UR15], tmem[UR20], idesc[UR21], UPT ;  /* 0x00ff140a080075ea */ /* 0x0003e2000b80030f */
[----:B------:R-:W-:-:S02]  /*1560*/  NOP ;  /* 0x0000000000007918 */ /* 0x000fc40000000000 */
.L_x_6:
[----:B------:R-:W-:Y:S01]  /*1570*/  ELECT P0, URZ, PT ;  /* 0x0000000000ff782f */ /* 0x000fe20003800000 */
[----:B-1----:R-:W-:-:S03]  /*1580*/  UIADD3 UR4, UPT, UPT, UR14, 0x5000, URZ ;  /* 0x000050000e047890 */ /* 0x002fc6000fffe0ff */
[----:B------:R-:W-:Y:S01]  /*1590*/  ISETP.LT.U32.AND P0, PT, R4, 0x20, P0 ;  /* 0x000000200400780c */ /* 0x000fe20000701070 */
[----:B------:R-:W-:-:S12]  /*15a0*/  UMOV UR5, URZ ;  /* 0x000000ff00057c82 */ /* 0x000fd80008000000 */
[----:B------:R-:W-:Y:S01]  /*15b0*/  VOTEU.ANY UP0, P0 ;  /* 0x0000000000ff7886 */ /* 0x000fe20000000100 */
[----:B------:R-:W-:-:S04]  /*15c0*/  VOTEU.ANY UP1, P0 ;  /* 0x0000000000ff7886 */ /* 0x000fc80000020100 */
[----:B------:R-:W-:Y:S01]  /*15d0*/  @UP0 UMOV UR6, UR4 ;  /* 0x0000000400060c82 */ /* 0x000fe20008000000 */
[----:B------:R-:W-:Y:S01]  /*15e0*/  USHF.L.U32 UR4, UR12, 0x15, URZ ;  /* 0x000000150c047899 */ /* 0x000fe200080006ff */
[----:B------:R1:W-:Y:S01]  /*15f0*/  @UP1 UTCBAR [UR6], URZ ;  /* 0x000000ff060013e9 */ /* 0x0003e200080000ff */
[----:B------:R-:W-:Y:S01]  /*1600*/  BAR.SYNC.DEFER_BLOCKING 0x0 ;  /* 0x0000000000007b1d */ /* 0x000fe20000010000 */
[----:B------:R-:W-:Y:S02]  /*1610*/  USHF.L.U32 UR5, UR12, 0x5, URZ ;  /* 0x000000050c057899 */ /* 0x000fe400080006ff */
[----:B------:R-:W-:Y:S02]  /*1620*/  ULOP3.LUT UR4, UR4, 0x600000, URZ, 0xc0, !UPT ;  /* 0x0060000004047892 */ /* 0x000fe4000f8ec0ff */
[----:B------:R-:W-:-:S04]  /*1630*/  ULOP3.LUT UR5, UR5, 0x80, URZ, 0xc0, !UPT ;  /* 0x0000008005057892 */ /* 0x000fc8000f8ec0ff */
[----:B------:R-:W-:Y:S01]  /*1640*/  UIADD3 UR4, UPT, UPT, UR5, UR4, UR15 ;  /* 0x0000000405047290 */ /* 0x000fe2000fffe00f */
[----:B------:R-:W2:Y:S02]  /*1650*/  SYNCS.PHASECHK.TRANS64.TRYWAIT P0, [UR14+0x5000], RZ ;  /* 0x005000ffff0075a7 */ /* 0x000ea4000800110e */
[----:B-12---:R-:W-:Y:S09]  /*1660*/  @!P0 BRA `(.L_x_7) ;  /* 0x0000000c00088947 */ /* 0x006ff20003800000 */
.L_x_11:
[----:B------:R-:W-:Y:S01]  /*1670*/  BAR.SYNC.DEFER_BLOCKING 0x0 ;  /* 0x0000000000007b1d */ /* 0x000fe20000010000 */
[C---:B------:R-:W-:Y:S01]  /*1680*/  IMAD.SHL.U32 R76, R74.reuse, 0x10, RZ ;  /* 0x000000104a4c7824 */ /* 0x040fe200078e00ff */
[C---:B------:R-:W-:Y:S01]  /*1690*/  LOP3.LUT R75, R74.reuse, 0x7, RZ, 0xc0, !PT ;  /* 0x000000074a4b7812 */ /* 0x040fe200078ec0ff */
[C---:B------:R-:W-:Y:S02]  /*16a0*/  IMAD.SHL.U32 R77, R74.reuse, 0x8, RZ ;  /* 0x000000084a4d7824 */ /* 0x040fe400078e00ff */
[----:B------:R-:W-:Y:S01]  /*16b0*/  IMAD.SHL.U32 R78, R74, 0x40, RZ ;  /* 0x000000404a4e7824 */ /* 0x000fe200078e00ff */
[----:B------:R-:W-:Y:S01]  /*16c0*/  LOP3.LUT R76, R76, 0x8f0, RZ, 0xc0, !PT ;  /* 0x000008f04c4c7812 */ /* 0x000fe200078ec0ff */
[----:B------:R-:W-:Y:S01]  /*16d0*/  IMAD.SHL.U32 R74, R74, 0x80, RZ ;  /* 0x000000804a4a7824 */ /* 0x000fe200078e00ff */
[----:B------:R-:W-:Y:S01]  /*16e0*/  LDTM.16dp32bit_t0_t15.x64 R4, tmem[UR4] ;  /* 0x00000004000479ee */ /* 0x000fe20008b00000 */
[----:B------:R-:W1:Y:S01]  /*16f0*/  LDTM.16dp32bit_t16_t31.x64 R4, tmem[UR4+0x40] ;  /* 0x00004004000479ee */ /* 0x000e620008b20000 */
[----:B------:R-:W-:Y:S01]  /*1700*/  LOP3.LUT R77, R77, 0x300, RZ, 0xc0, !PT ;  /* 0x000003004d4d7812 */ /* 0x000fe200078ec0ff */
[----:B------:R-:W-:Y:S01]  /*1710*/  IMAD R76, R75, 0x1000, R76 ;  /* 0x000010004b4c7824 */ /* 0x000fe200078e024c */
[----:B------:R-:W-:-:S02]  /*1720*/  LOP3.LUT R78, R78, 0x400, RZ, 0xc0, !PT ;  /* 0x000004004e4e7812 */ /* 0x000fc400078ec0ff */
[----:B------:R-:W-:Y:S02]  /*1730*/  LOP3.LUT R74, R74, 0x7c00, RZ, 0xc0, !PT ;  /* 0x00007c004a4a7812 */ /* 0x000fe400078ec0ff */
[----:B------:R-:W-:-:S03]  /*1740*/  IADD3 R97, PT, PT, R77, R76, R78 ;  /* 0x0000004c4d617210 */ /* 0x000fc60007ffe04e */
[----:B------:R-:W-:Y:S01]  /*1750*/  IMAD R75, R75, 0x10, R74 ;  /* 0x000000104b4b7824 */ /* 0x000fe200078e024a */
[C---:B------:R-:W-:Y:S02]  /*1760*/  LOP3.LUT R98, R97.reuse, 0x10, RZ, 0x3c, !PT ;  /* 0x0000001061627812 */ /* 0x040fe400078e3cff */
[C---:B------:R-:W-:Y:S01]  /*1770*/  LOP3.LUT R99, R97.reuse, 0x20, RZ, 0x3c, !PT ;  /* 0x0000002061637812 */ /* 0x040fe200078e3cff */
[----:B------:R-:W1:Y:S01]  /*1780*/  @!P2 SYNCS.CCTL.IV [UR14+0x5000] ;  /* 0x00500000ff00a9b1 */ /* 0x000e62000800000e */
[----:B------:R-:W-:Y:S01]  /*1790*/  NOP ;  /* 0x0000000000007918 */ /* 0x000fe20000000000 */
[----:B-1----:R-:W-:Y:S01]  /*17a0*/  BAR.SYNC.DEFER_BLOCKING 0x0 ;  /* 0x0000000000007b1d */ /* 0x002fe20000010000 */
[C---:B------:R-:W-:Y:S02]  /*17b0*/  LOP3.LUT R100, R97.reuse, 0x30, RZ, 0x3c, !PT ;  /* 0x0000003061647812 */ /* 0x040fe400078e3cff */
[C---:B------:R-:W-:Y:S02]  /*17c0*/  LOP3.LUT R101, R97.reuse, 0x40, RZ, 0x3c, !PT ;  /* 0x0000004061657812 */ /* 0x040fe400078e3cff */
[----:B------:R-:W-:-:S02]  /*17d0*/  LOP3.LUT R102, R97, 0x50, RZ, 0x3c, !PT ;  /* 0x0000005061667812 */ /* 0x000fc400078e3cff */
[C---:B------:R-:W-:Y:S02]  /*17e0*/  LOP3.LUT R103, R97.reuse, 0x60, RZ, 0x3c, !PT ;  /* 0x0000006061677812 */ /* 0x040fe400078e3cff */
[----:B------:R-:W-:Y:S02]  /*17f0*/  LOP3.LUT R104, R97, 0x70, RZ, 0x3c, !PT ;  /* 0x0000007061687812 */ /* 0x000fe400078e3cff */
[----:B------:R-:W-:Y:S02]  /*1800*/  LOP3.LUT R96, R75, R96, RZ, 0x3c, !PT ;  /* 0x000000604b607212 */ /* 0x000fe400078e3cff */
[----:B------:R-:W1:Y:S01]  /*1810*/  LDC.64 R74, c[0x0][0x390] ;  /* 0x0000e400ff4a7b82 */ /* 0x000e620000000a00 */
[----:B------:R-:W-:Y:S04]  /*1820*/  STS.128 [R97+UR14], R4 ;  /* 0x0000000461007988 */ /* 0x000fe80008000c0e */
[----:B------:R-:W-:Y:S04]  /*1830*/  STS.128 [R98+UR14], R8 ;  /* 0x0000000862007988 */ /* 0x000fe80008000c0e */
[----:B------:R-:W-:Y:S04]  /*1840*/  STS.128 [R99+UR14], R12 ;  /* 0x0000000c63007988 */ /* 0x000fe80008000c0e */
[----:B------:R-:W-:Y:S04]  /*1850*/  STS.128 [R100+UR14], R16 ;  /* 0x0000001064007988 */ /* 0x000fe80008000c0e */
[----:B------:R1:W-:Y:S04]  /*1860*/  STS.128 [R101+UR14], R20 ;  /* 0x0000001465007988 */ /* 0x0003e80008000c0e */
[----:B------:R-:W-:Y:S04]  /*1870*/  STS.128 [R102+UR14], R24 ;  /* 0x0000001866007988 */ /* 0x000fe80008000c0e */
[----:B------:R2:W-:Y:S04]  /*1880*/  STS.128 [R103+UR14], R28 ;  /* 0x0000001c67007988 */ /* 0x0005e80008000c0e */
[----:B------:R3:W-:Y:S01]  /*1890*/  STS.128 [R104+UR14], R32 ;  /* 0x0000002068007988 */ /* 0x0007e20008000c0e */
[----:B------:R-:W-:Y:S01]  /*18a0*/  BAR.SYNC.DEFER_BLOCKING 0x0 ;  /* 0x0000000000007b1d */ /* 0x000fe20000010000 */
[----:B-1----:R-:W-:-:S04]  /*18b0*/  IMAD.WIDE.U32 R20, R73, 0x20, R74 ;  /* 0x0000002049147825 */ /* 0x002fc800078e004a */
[----:B------:R-:W-:Y:S02]  /*18c0*/  IMAD.SHL.U32 R73, R72, 0x4, RZ ;  /* 0x0000000448497824 */ /* 0x000fe400078e00ff */
[----:B--2---:R-:W-:-:S04]  /*18d0*/  IMAD.WIDE.U32 R28, R0, 0x400, R74 ;  /* 0x00000400001c7825 */ /* 0x004fc800078e004a */
[----:B------:R-:W-:-:S04]  /*18e0*/  IMAD.WIDE.U32 R30, R2, 0x400, R74 ;  /* 0x00000400021e7825 */ /* 0x000fc800078e004a */
[----:B------:R-:W-:Y:S01]  /*18f0*/  IMAD.WIDE.U32 R2, R3, 0x400, R74 ;  /* 0x0000040003027825 */ /* 0x000fe200078e004a */
[----:B------:R-:W-:-:S03]  /*1900*/  IADD3 R30, P2, PT, R30, R73, RZ ;  /* 0x000000491e1e7210 */ /* 0x000fc60007f5e0ff */
[--C-:B---3--:R-:W-:Y:S01]  /*1910*/  IMAD.WIDE.U32 R32, R68, 0x400, R74.reuse ;  /* 0x0000040044207825 */ /* 0x108fe200078e004a */
[-C--:B------:R-:W-:Y:S01]  /*1920*/  IADD3 R2, P3, PT, R2, R73.reuse, RZ ;  /* 0x0000004902027210 */ /* 0x080fe20007f7e0ff */
[----:B------:R-:W1:Y:S02]  /*1930*/  LDSM.16.M88.4 R84, [R96+UR14] ;  /* 0x0000000e6054783b */ /* 0x000e640008000200 */
[----:B------:R-:W-:Y:S01]  /*1940*/  IMAD.WIDE.U32 R34, R69, 0x400, R74 ;  /* 0x0000040045227825 */ /* 0x000fe200078e004a */
[----:B------:R-:W-:Y:S01]  /*1950*/  IADD3 R32, P4, PT, R32, R73, RZ ;  /* 0x0000004920207210 */ /* 0x000fe20007f9e0ff */
[----:B------:R-:W-:Y:S02]  /*1960*/  LDSM.16.M88.4 R92, [R96+UR14+0x80] ;  /* 0x0000800e605c783b */ /* 0x000fe40008000200 */
[----:B------:R-:W-:Y:S02]  /*1970*/  IMAD.X R31, RZ, RZ, R31, P2 ;  /* 0x000000ffff1f7224 */ /* 0x000fe400010e061f */
[----:B------:R-:W-:Y:S01]  /*1980*/  IMAD.X R3, RZ, RZ, R3, P3 ;  /* 0x000000ffff037224 */ /* 0x000fe200018e0603 */
[----:B------:R-:W-:Y:S01]  /*1990*/  LDSM.16.M88.4 R76, [R96+UR14+0x100] ;  /* 0x0001000e604c783b */ /* 0x000fe20008000200 */
[----:B------:R-:W-:-:S03]  /*19a0*/  IMAD.X R33, RZ, RZ, R33, P4 ;  /* 0x000000ffff217224 */ /* 0x000fc600020e0621 */
[----:B------:R-:W-:Y:S04]  /*19b0*/  LDSM.16.M88.4 R88, [R96+UR14+0x180] ;  /* 0x0001800e6058783b */ /* 0x000fe80008000200 */
[----:B------:R-:W-:Y:S04]  /*19c0*/  LDSM.16.M88.4 R80, [R96+UR14+0x200] ;  /* 0x0002000e6050783b */ /* 0x000fe80008000200 */
[----:B------:R-:W-:Y:S04]  /*19d0*/  LDSM.16.M88.4 R12, [R96+UR14+0x280] ;  /* 0x0002800e600c783b */ /* 0x000fe80008000200 */
[----:B------:R-:W-:Y:S04]  /*19e0*/  LDSM.16.M88.4 R8, [R96+UR14+0x300] ;  /* 0x0003000e6008783b */ /* 0x000fe80008000200 */
[----:B------:R-:W-:Y:S01]  /*19f0*/  LDSM.16.M88.4 R4, [R96+UR14+0x380] ;  /* 0x0003800e6004783b */ /* 0x000fe20008000200 */
[----:B------:R-:W-:Y:S06]  /*1a00*/  BAR.SYNC.DEFER_BLOCKING 0x0 ;  /* 0x0000000000007b1d */ /* 0x000fec0000010000 */
[----:B------:R2:W-:Y:S04]  /*1a10*/  STS.128 [R97+UR14], R36 ;  /* 0x0000002461007988 */ /* 0x0005e80008000c0e */
[----:B------:R3:W-:Y:S04]  /*1a20*/  STS.128 [R98+UR14], R40 ;  /* 0x0000002862007988 */ /* 0x0007e80008000c0e */
[----:B------:R-:W-:Y:S04]  /*1a30*/  STS.128 [R99+UR14], R44 ;  /* 0x0000002c63007988 */ /* 0x000fe80008000c0e */
[----:B------:R-:W-:Y:S04]  /*1a40*/  STS.128 [R100+UR14], R48 ;  /* 0x0000003064007988 */ /* 0x000fe80008000c0e */
[----:B------:R-:W-:Y:S01]  /*1a50*/  STS.128 [R101+UR14], R52 ;  /* 0x0000003465007988 */ /* 0x000fe20008000c0e */
[----:B--2---:R-:W-:Y:S01]  /*1a60*/  IADD3 R38, P0, PT, R20, R73, RZ ;  /* 0x0000004914267210 */ /* 0x004fe20007f1e0ff */
[----:B------:R-:W-:-:S02]  /*1a70*/  IMAD.WIDE.U32 R36, R70, 0x400, R74 ;  /* 0x0000040046247825 */ /* 0x000fc400078e004a */
[----:B------:R-:W-:Y:S02]  /*1a80*/  STS.128 [R102+UR14], R56 ;  /* 0x0000003866007988 */ /* 0x000fe40008000c0e */
[----:B------:R-:W-:Y:S01]  /*1a90*/  IMAD.X R39, RZ, RZ, R21, P0 ;  /* 0x000000ffff277224 */ /* 0x000fe200000e0615 */
[-C--:B------:R-:W-:Y:S01]  /*1aa0*/  IADD3 R28, P0, PT, R28, R73.reuse, RZ ;  /* 0x000000491c1c7210 */ /* 0x080fe20007f1e0ff */
[----:B------:R-:W-:Y:S01]  /*1ab0*/  STS.128 [R103+UR14], R60 ;  /* 0x0000003c67007988 */ /* 0x000fe20008000c0e */
[----:B------:R-:W-:Y:S01]  /*1ac0*/  IMAD.WIDE.U32 R74, R71, 0x400, R74 ;  /* 0x00000400474a7825 */ /* 0x000fe200078e004a */
[-C--:B------:R-:W-:Y:S02]  /*1ad0*/  IADD3 R36, P2, PT, R36, R73.reuse, RZ ;  /* 0x0000004924247210 */ /* 0x080fe40007f5e0ff */
[----:B------:R-:W-:Y:S01]  /*1ae0*/  STS.128 [R104+UR14], R64 ;  /* 0x0000004068007988 */ /* 0x000fe20008000c0e */
[----:B------:R-:W-:Y:S01]  /*1af0*/  IMAD.X R29, RZ, RZ, R29, P0 ;  /* 0x000000ffff1d7224 */ /* 0x000fe200000e061d */
[----:B------:R-:W-:Y:S01]  /*1b00*/  BAR.SYNC.DEFER_BLOCKING 0x0 ;  /* 0x0000000000007b1d */ /* 0x000fe20000010000 */
[-C--:B------:R-:W-:Y:S01]  /*1b10*/  IADD3 R34, P0, PT, R34, R73.reuse, RZ ;  /* 0x0000004922227210 */ /* 0x080fe20007f1e0ff */
[----:B------:R-:W-:Y:S01]  /*1b20*/  IMAD.X R37, RZ, RZ, R37, P2 ;  /* 0x000000ffff257224 */ /* 0x000fe200010e0625 */
[----:B---3--:R-:W-:-:S03]  /*1b30*/  IADD3 R40, P3, PT, R74, R73, RZ ;  /* 0x000000494a287210 */ /* 0x008fc60007f7e0ff */
[----:B------:R-:W-:Y:S02]  /*1b40*/  IMAD.X R35, RZ, RZ, R35, P0 ;  /* 0x000000ffff237224 */ /* 0x000fe400000e0623 */
[----:B------:R-:W-:Y:S01]  /*1b50*/  IMAD.X R41, RZ, RZ, R75, P3 ;  /* 0x000000ffff297224 */ /* 0x000fe200018e064b */
[----:B------:R-:W2:Y:S04]  /*1b60*/  LDSM.16.M88.4 R16, [R96+UR14] ;  /* 0x0000000e6010783b */ /* 0x000ea80008000200 */
[----:B------:R-:W3:Y:S04]  /*1b70*/  LDSM.16.M88.4 R20, [R96+UR14+0x80] ;  /* 0x0000800e6014783b */ /* 0x000ee80008000200 */
[----:B------:R-:W4:Y:S04]  /*1b80*/  LDSM.16.M88.4 R24, [R96+UR14+0x100] ;  /* 0x0001000e6018783b */ /* 0x000f280008000200 */
[----:B------:R-:W5:Y:S04]  /*1b90*/  LDSM.16.M88.4 R44, [R96+UR14+0x180] ;  /* 0x0001800e602c783b */ /* 0x000f680008000200 */
[----:B------:R-:W0:Y:S04]  /*1ba0*/  LDSM.16.M88.4 R48, [R96+UR14+0x200] ;  /* 0x0002000e6030783b */ /* 0x000e280008000200 */
[----:B-1----:R-:W-:Y:S04]  /*1bb0*/  STG.E desc[UR16][R38.64], R84 ;  /* 0x0000005426007986 */ /* 0x002fe8000c101910 */
[----:B------:R-:W-:Y:S04]  /*1bc0*/  STG.E desc[UR16][R38.64+0x100], R85 ;  /* 0x0001005526007986 */ /* 0x000fe8000c101910 */
[----:B------:R-:W-:Y:S04]  /*1bd0*/  STG.E desc[UR16][R38.64+0x200], R86 ;  /* 0x0002005626007986 */ /* 0x000fe8000c101910 */
[----:B------:R-:W-:Y:S04]  /*1be0*/  STG.E desc[UR16][R38.64+0x300], R87 ;  /* 0x0003005726007986 */ /* 0x000fe8000c101910 */
[----:B------:R-:W1:Y:S04]  /*1bf0*/  LDSM.16.M88.4 R52, [R96+UR14+0x280] ;  /* 0x0002800e6034783b */ /* 0x000e680008000200 */
[----:B--2---:R-:W-:Y:S04]  /*1c00*/  STG.E desc[UR16][R38.64+0x80], R16 ;  /* 0x0000801026007986 */ /* 0x004fe8000c101910 */
[----:B------:R-:W-:Y:S04]  /*1c10*/  STG.E desc[UR16][R38.64+0x180], R17 ;  /* 0x0001801126007986 */ /* 0x000fe8000c101910 */
[----:B------:R-:W-:Y:S04]  /*1c20*/  STG.E desc[UR16][R38.64+0x280], R18 ;  /* 0x0002801226007986 */ /* 0x000fe8000c101910 */
[----:B------:R-:W-:Y:S04]  /*1c30*/  STG.E desc[UR16][R38.64+0x380], R19 ;  /* 0x0003801326007986 */ /* 0x000fe8000c101910 */
[----:B---3--:R-:W-:Y:S04]  /*1c40*/  STG.E desc[UR16][R28.64+0x80], R20 ;  /* 0x000080141c007986 */ /* 0x008fe8000c101910 */
[----:B------:R-:W-:Y:S04]  /*1c50*/  STG.E desc[UR16][R28.64+0x180], R21 ;  /* 0x000180151c007986 */ /* 0x000fe8000c101910 */
[----:B------:R-:W-:Y:S04]  /*1c60*/  STG.E desc[UR16][R28.64+0x280], R22 ;  /* 0x000280161c007986 */ /* 0x000fe8000c101910 */
[----:B------:R-:W-:Y:S04]  /*1c70*/  STG.E desc[UR16][R28.64+0x380], R23 ;  /* 0x000380171c007986 */ /* 0x000fe8000c101910 */
[----:B------:R-:W2:Y:S04]  /*1c80*/  LDSM.16.M88.4 R16, [R96+UR14+0x300] ;  /* 0x0003000e6010783b */ /* 0x000ea80008000200 */
[----:B------:R-:W3:Y:S04]  /*1c90*/  LDSM.16.M88.4 R20, [R96+UR14+0x380] ;  /* 0x0003800e6014783b */ /* 0x000ee80008000200 */
[----:B------:R0:W-:Y:S04]  /*1ca0*/  STG.E desc[UR16][R28.64], R92 ;  /* 0x0000005c1c007986 */ /* 0x0001e8000c101910 */
[----:B------:R0:W-:Y:S04]  /*1cb0*/  STG.E desc[UR16][R28.64+0x100], R93 ;  /* 0x0001005d1c007986 */ /* 0x0001e8000c101910 */
[----:B------:R0:W-:Y:S04]  /*1cc0*/  STG.E desc[UR16][R28.64+0x200], R94 ;  /* 0x0002005e1c007986 */ /* 0x0001e8000c101910 */
[----:B------:R0:W-:Y:S04]  /*1cd0*/  STG.E desc[UR16][R28.64+0x300], R95 ;  /* 0x0003005f1c007986 */ /* 0x0001e8000c101910 */
[----:B------:R0:W-:Y:S04]  /*1ce0*/  STG.E desc[UR16][R30.64], R76 ;  /* 0x0000004c1e007986 */ /* 0x0001e8000c101910 */
[----:B------:R0:W-:Y:S04]  /*1cf0*/  STG.E desc[UR16][R30.64+0x100], R77 ;  /* 0x0001004d1e007986 */ /* 0x0001e8000c101910 */
[----:B------:R0:W-:Y:S04]  /*1d00*/  STG.E desc[UR16][R30.64+0x200], R78 ;  /* 0x0002004e1e007986 */ /* 0x0001e8000c101910 */
[----:B------:R0:W-:Y:S04]  /*1d10*/  STG.E desc[UR16][R30.64+0x300], R79 ;  /* 0x0003004f1e007986 */ /* 0x0001e8000c101910 */
[----:B----4-:R4:W-:Y:S04]  /*1d20*/  STG.E desc[UR16][R30.64+0x80], R24 ;  /* 0x000080181e007986 */ /* 0x0109e8000c101910 */
[----:B------:R4:W-:Y:S04]  /*1d30*/  STG.E desc[UR16][R30.64+0x180], R25 ;  /* 0x000180191e007986 */ /* 0x0009e8000c101910 */
[----:B------:R4:W-:Y:S04]  /*1d40*/  STG.E desc[UR16][R30.64+0x280], R26 ;  /* 0x0002801a1e007986 */ /* 0x0009e8000c101910 */
[----:B------:R4:W-:Y:S04]  /*1d50*/  STG.E desc[UR16][R30.64+0x380], R27 ;  /* 0x0003801b1e007986 */ /* 0x0009e8000c101910 */
[----:B------:R4:W-:Y:S04]  /*1d60*/  STG.E desc[UR16][R2.64], R88 ;  /* 0x0000005802007986 */ /* 0x0009e8000c101910 */
[----:B------:R4:W-:Y:S04]  /*1d70*/  STG.E desc[UR16][R2.64+0x100], R89 ;  /* 0x0001005902007986 */ /* 0x0009e8000c101910 */
[----:B------:R4:W-:Y:S04]  /*1d80*/  STG.E desc[UR16][R2.64+0x200], R90 ;  /* 0x0002005a02007986 */ /* 0x0009e8000c101910 */
[----:B------:R4:W-:Y:S04]  /*1d90*/  STG.E desc[UR16][R2.64+0x300], R91 ;  /* 0x0003005b02007986 */ /* 0x0009e8000c101910 */
[----:B-----5:R4:W-:Y:S04]  /*1da0*/  STG.E desc[UR16][R2.64+0x80], R44 ;  /* 0x0000802c02007986 */ /* 0x0209e8000c101910 */
[----:B------:R4:W-:Y:S04]  /*1db0*/  STG.E desc[UR16][R2.64+0x180], R45 ;  /* 0x0001802d02007986 */ /* 0x0009e8000c101910 */
[----:B------:R4:W-:Y:S04]  /*1dc0*/  STG.E desc[UR16][R2.64+0x280], R46 ;  /* 0x0002802e02007986 */ /* 0x0009e8000c101910 */
[----:B------:R4:W-:Y:S04]  /*1dd0*/  STG.E desc[UR16][R2.64+0x380], R47 ;  /* 0x0003802f02007986 */ /* 0x0009e8000c101910 */
[----:B------:R4:W-:Y:S04]  /*1de0*/  STG.E desc[UR16][R32.64], R80 ;  /* 0x0000005020007986 */ /* 0x0009e8000c101910 */
[----:B------:R4:W-:Y:S04]  /*1df0*/  STG.E desc[UR16][R32.64+0x100], R81 ;  /* 0x0001005120007986 */ /* 0x0009e8000c101910 */
[----:B------:R4:W-:Y:S04]  /*1e00*/  STG.E desc[UR16][R32.64+0x200], R82 ;  /* 0x0002005220007986 */ /* 0x0009e8000c101910 */
[----:B------:R4:W-:Y:S04]  /*1e10*/  STG.E desc[UR16][R32.64+0x300], R83 ;  /* 0x0003005320007986 */ /* 0x0009e8000c101910 */
[----:B0-----:R4:W-:Y:S04]  /*1e20*/  STG.E desc[UR16][R32.64+0x80], R48 ;  /* 0x0000803020007986 */ /* 0x0019e8000c101910 */
[----:B------:R4:W-:Y:S04]  /*1e30*/  STG.E desc[UR16][R32.64+0x180], R49 ;  /* 0x0001803120007986 */ /* 0x0009e8000c101910 */
[----:B------:R4:W-:Y:S04]  /*1e40*/  STG.E desc[UR16][R32.64+0x280], R50 ;  /* 0x0002803220007986 */ /* 0x0009e8000c101910 */
[----:B------:R4:W-:Y:S04]  /*1e50*/  STG.E desc[UR16][R32.64+0x380], R51 ;  /* 0x0003803320007986 */ /* 0x0009e8000c101910 */
[----:B------:R4:W-:Y:S04]  /*1e60*/  STG.E desc[UR16][R34.64], R12 ;  /* 0x0000000c22007986 */ /* 0x0009e8000c101910 */
[----:B------:R4:W-:Y:S04]  /*1e70*/  STG.E desc[UR16][R34.64+0x100], R13 ;  /* 0x0001000d22007986 */ /* 0x0009e8000c101910 */
[----:B------:R4:W-:Y:S04]  /*1e80*/  STG.E desc[UR16][R34.64+0x200], R14 ;  /* 0x0002000e22007986 */ /* 0x0009e8000c101910 */
[----:B------:R4:W-:Y:S04]  /*1e90*/  STG.E desc[UR16][R34.64+0x300], R15 ;  /* 0x0003000f22007986 */ /* 0x0009e8000c101910 */
[----:B-1----:R4:W-:Y:S04]  /*1ea0*/  STG.E desc[UR16][R34.64+0x80], R52 ;  /* 0x0000803422007986 */ /* 0x0029e8000c101910 */
[----:B------:R4:W-:Y:S04]  /*1eb0*/  STG.E desc[UR16][R34.64+0x180], R53 ;  /* 0x0001803522007986 */ /* 0x0009e8000c101910 */
[----:B------:R4:W-:Y:S04]  /*1ec0*/  STG.E desc[UR16][R34.64+0x280], R54 ;  /* 0x0002803622007986 */ /* 0x0009e8000c101910 */
[----:B------:R4:W-:Y:S04]  /*1ed0*/  STG.E desc[UR16][R34.64+0x380], R55 ;  /* 0x0003803722007986 */ /* 0x0009e8000c101910 */
[----:B------:R4:W-:Y:S04]  /*1ee0*/  STG.E desc[UR16][R36.64], R8 ;  /* 0x0000000824007986 */ /* 0x0009e8000c101910 */
[----:B------:R4:W-:Y:S04]  /*1ef0*/  STG.E desc[UR16][R36.64+0x100], R9 ;  /* 0x0001000924007986 */ /* 0x0009e8000c101910 */
[----:B------:R4:W-:Y:S04]  /*1f00*/  STG.E desc[UR16][R36.64+0x200], R10 ;  /* 0x0002000a24007986 */ /* 0x0009e8000c101910 */
[----:B------:R4:W-:Y:S04]  /*1f10*/  STG.E desc[UR16][R36.64+0x300], R11 ;  /* 0x0003000b24007986 */ /* 0x0009e8000c101910 */
[----:B--2---:R4:W-:Y:S04]  /*1f20*/  STG.E desc[UR16][R36.64+0x80], R16 ;  /* 0x0000801024007986 */ /* 0x0049e8000c101910 */
[----:B------:R4:W-:Y:S04]  /*1f30*/  STG.E desc[UR16][R36.64+0x180], R17 ;  /* 0x0001801124007986 */ /* 0x0009e8000c101910 */
[----:B------:R4:W-:Y:S04]  /*1f40*/  STG.E desc[UR16][R36.64+0x280], R18 ;  /* 0x0002801224007986 */ /* 0x0009e8000c101910 */
[----:B------:R4:W-:Y:S04]  /*1f50*/  STG.E desc[UR16][R36.64+0x380], R19 ;  /* 0x0003801324007986 */ /* 0x0009e8000c101910 */
[----:B------:R4:W-:Y:S04]  /*1f60*/  STG.E desc[UR16][R40.64], R4 ;  /* 0x0000000428007986 */ /* 0x0009e8000c101910 */
[----:B------:R4:W-:Y:S04]  /*1f70*/  STG.E desc[UR16][R40.64+0x100], R5 ;  /* 0x0001000528007986 */ /* 0x0009e8000c101910 */
[----:B------:R4:W-:Y:S04]  /*1f80*/  STG.E desc[UR16][R40.64+0x200], R6 ;  /* 0x0002000628007986 */ /* 0x0009e8000c101910 */
[----:B------:R4:W-:Y:S04]  /*1f90*/  STG.E desc[UR16][R40.64+0x300], R7 ;  /* 0x0003000728007986 */ /* 0x0009e8000c101910 */
[----:B---3--:R4:W-:Y:S04]  /*1fa0*/  STG.E desc[UR16][R40.64+0x80], R20 ;  /* 0x0000801428007986 */ /* 0x0089e8000c101910 */
[----:B------:R4:W-:Y:S04]  /*1fb0*/  STG.E desc[UR16][R40.64+0x180], R21 ;  /* 0x0001801528007986 */ /* 0x0009e8000c101910 */
[----:B------:R4:W-:Y:S04]  /*1fc0*/  STG.E desc[UR16][R40.64+0x280], R22 ;  /* 0x0002801628007986 */ /* 0x0009e8000c101910 */
[----:B------:R4:W-:Y:S01]  /*1fd0*/  STG.E desc[UR16][R40.64+0x380], R23 ;  /* 0x0003801728007986 */ /* 0x0009e2000c101910 */
[----:B------:R-:W-:Y:S06]  /*1fe0*/  BAR.SYNC.DEFER_BLOCKING 0x0 ;  /* 0x0000000000007b1d */ /* 0x000fec0000010000 */
[----:B------:R-:W-:Y:S05]  /*1ff0*/  @P1 BRA `(.L_x_8) ;  /* 0x00000000009c1947 */ /* 0x000fea0003800000 */
[----:B------:R-:W-:Y:S01]  /*2000*/  NOP ;  /* 0x0000000000007918 */ /* 0x000fe20000000000 */
[----:B------:R-:W-:Y:S01]  /*2010*/  UMOV UR4, 0x50 ;  /* 0x0000005000047882 */ /* 0x000fe20000000000 */
[----:B------:R-:W-:Y:S01]  /*2020*/  IMAD.U32 R0, RZ, RZ, UR15 ;  /* 0x0000000fff007e24 */ /* 0x000fe2000f8e00ff */
[----:B------:R-:W-:Y:S01]  /*2030*/  ULEA UR13, UR13, UR4, 0x18 ;  /* 0x000000040d0d7291 */ /* 0x000fe2000f8ec0ff */
[----:B----4-:R-:W-:Y:S02]  /*2040*/  IMAD.MOV.U32 R3, RZ, RZ, 0xff ;  /* 0x000000ffff037424 */ /* 0x010fe400078e00ff */
[----:B------:R-:W-:Y:S01]  /*2050*/  IMAD.MOV.U32 R7, RZ, RZ, 0x1 ;  /* 0x00000001ff077424 */ /* 0x000fe200078e00ff */
[----:B------:R-:W-:-:S04]  /*2060*/  LOP3.LUT R0, R0, 0xffff, RZ, 0xc0, !PT ;  /* 0x0000ffff00007812 */ /* 0x000fc800078ec0ff */
[----:B------:R-:W-:Y:S01]  /*2070*/  SHF.R.U32.HI R0, RZ, 0x5, R0 ;  /* 0x00000005ff007819 */ /* 0x000fe20000011600 */
[----:B------:R-:W0:Y:S04]  /*2080*/  LDS R5, [UR13] ;  /* 0x0000000dff057984 */ /* 0x000e280008000800 */
[----:B------:R-:W-:Y:S01]  /*2090*/  VIADD R2, R0, 0x10 ;  /* 0x0000001000027836 */ /* 0x000fe20000000000 */
[----:B------:R-:W-:-:S04]  /*20a0*/  SHF.L.U32 R0, R3, R0, RZ ;  /* 0x0000000003007219 */ /* 0x000fc800000006ff */
[----:B------:R-:W-:-:S04]  /*20b0*/  SHF.L.U32 R3, R7, R2, RZ ;  /* 0x0000000207037219 */ /* 0x000fc800000006ff */
[----:B------:R-:W-:-:S04]  /*20c0*/  LOP3.LUT R0, R3, R0, RZ, 0xfc, !PT ;  /* 0x0000000003007212 */ /* 0x000fc800078efcff */
[C---:B------:R-:W-:Y:S02]  /*20d0*/  LOP3.LUT R2, R0.reuse, 0xffff, RZ, 0xc0, !PT ;  /* 0x0000ffff00027812 */ /* 0x040fe400078ec0ff */
[----:B0-----:R-:W-:-:S04]  /*20e0*/  LOP3.LUT R3, R0, 0xffff, R5, 0x80, !PT ;  /* 0x0000ffff00037812 */ /* 0x001fc800078e8005 */
[----:B------:R-:W-:-:S13]  /*20f0*/  ISETP.NE.AND P0, PT, R3, R2, PT ;  /* 0x000000020300720c */ /* 0x000fda0003f05270 */
[----:B------:R-:W-:Y:S05]  /*2100*/  @P0 BRA `(.L_x_9) ;  /* 0x0000000000500947 */ /* 0x000fea0003800000 */
[----:B------:R-:W-:Y:S02]  /*2110*/  SHF.R.U32.HI R5, RZ, 0x10, R5 ;  /* 0x00000010ff057819 */ /* 0x000fe40000011605 */
[----:B------:R-:W-:-:S04]  /*2120*/  SHF.R.U32.HI R2, RZ, 0x10, R0 ;  /* 0x00000010ff027819 */ /* 0x000fc80000011600 */
[----:B------:R-:W-:-:S04]  /*2130*/  LOP3.LUT R5, R5, R2, RZ, 0xc0, !PT ;  /* 0x0000000205057212 */ /* 0x000fc800078ec0ff */
[----:B------:R-:W-:-:S13]  /*2140*/  ISETP.NE.AND P0, PT, R5, R2, PT ;  /* 0x000000020500720c */ /* 0x000fda0003f05270 */
[----:B------:R-:W-:Y:S05]  /*2150*/  @P0 BRA `(.L_x_10) ;  /* 0x0000000000300947 */ /* 0x000fea0003800000 */
[----:B------:R-:W-:Y:S01]  /*2160*/  R2UR UR4, R0 ;  /* 0x00000000000472ca */ /* 0x000fe200000e0000 */
[----:B------:R-:W-:Y:S01]  /*2170*/  VOTEU.ANY UR5, UPT, PT ;  /* 0x0000000000057886 */ /* 0x000fe200038e0100 */
[----:B------:R-:W0:Y:S01]  /*2180*/  S2R R0, SR_LANEID ;  /* 0x0000000000007919 */ /* 0x000e220000000000 */
[----:B------:R-:W-:-:S10]  /*2190*/  UFLO.U32 UR5, UR5 ;  /* 0x00000005000572bd */ /* 0x000fd400080e0000 */
[----:B------:R-:W-:-:S06]  /*21a0*/  ULOP3.LUT UR4, URZ, UR4, URZ, 0x33, !UPT ;  /* 0x00000004ff047292 */ /* 0x000fcc000f8e33ff */
[----:B------:R-:W-:-:S04]  /*21b0*/  IMAD.U32 R2, RZ, RZ, UR4 ;  /* 0x00000004ff027e24 */ /* 0x000fc8000f8e00ff */
[----:B------:R-:W1:Y:S02]  /*21c0*/  REDUX UR6, R2 ;  /* 0x00000000020673c4 */ /* 0x000e640000000000 */
[----:B------:R2:W-:Y:S01]  /*21d0*/  UTCATOMSWS.AND URZ, UR4 ;  /* 0x0000000400ff79e3 */ /* 0x0005e20008000000 */
[----:B0-----:R-:W-:Y:S01]  /*21e0*/  ISETP.EQ.U32.AND P0, PT, R0, UR5, PT ;  /* 0x0000000500007c0c */ /* 0x001fe2000bf02070 */
[----:B-1----:R-:W-:-:S12]  /*21f0*/  IMAD.U32 R0, RZ, RZ, UR6 ;  /* 0x00000006ff007e24 */ /* 0x002fd8000f8e00ff */
[----:B------:R2:W-:Y:S01]  /*2200*/  @P0 ATOMS.AND RZ, [UR13], R0 ;  /* 0x00000000ffff098c */ /* 0x0005e2000a80000d */
[----:B------:R-:W-:Y:S05]  /*2210*/  BRA `(.L_x_8) ;  /* 0x0000000000147947 */ /* 0x000fea0003800000 */
.L_x_10:
[----:B------:R-:W-:-:S07]  /*2220*/  MOV R2, 0x2240 ;  /* 0x0000224000027802 */ /* 0x000fce0000000f00 */
[----:B------:R-:W-:Y:S05]  /*2230*/  CALL.REL.NOINC `($__internal_0_$__cuda_sm10x_tcgen05_guardrail_trap_col_being_dealloced_not_returned_by_alloc) ;  /* 0x0000000000207944 */ /* 0x000fea0003c00000 */
[----:B------:R-:W-:Y:S05]  /*2240*/  BRA `(.L_x_8) ;  /* 0x0000000000087947 */ /* 0x000fea0003800000 */
.L_x_9:
[----:B------:R-:W-:-:S07]  /*2250*/  MOV R2, 0x2270 ;  /* 0x0000227000027802 */ /* 0x000fce0000000f00 */
[----:B------:R-:W-:Y:S05]  /*2260*/  CALL.REL.NOINC `($__internal_2_$__cuda_sm10x_tcgen05_guardrail_trap_unallocated_columns_being_dealloced) ;  /* 0x00000000002c7944 */ /* 0x000fea0003c00000 */
.L_x_8:
[----:B------:R-:W-:Y:S01]  /*2270*/  NOP ;  /* 0x0000000000007918 */ /* 0x000fe20000000000 */
[----:B--2---:R-:W-:Y:S05]  /*2280*/  EXIT ;  /* 0x000000000000794d */ /* 0x004fea0003800000 */
.L_x_7:
[----:B------:R-:W1:Y:S02]  /*2290*/  SYNCS.PHASECHK.TRANS64.TRYWAIT P0, [UR14+0x5000], RZ ;  /* 0x005000ffff0075a7 */ /* 0x000e64000800110e */
[----:B-1----:R-:W-:Y:S05]  /*22a0*/  @!P0 BRA `(.L_x_7) ;  /* 0xfffffffc00f88947 */ /* 0x002fea000383ffff */
[----:B------:R-:W-:Y:S05]  /*22b0*/  BRA `(.L_x_11) ;  /* 0xfffffff000ec7947 */ /* 0x000fea000383ffff */
        .weak           $__internal_0_$__cuda_sm10x_tcgen05_guardrail_trap_col_being_dealloced_not_returned_by_alloc
        .type           $__internal_0_$__cuda_sm10x_tcgen05_guardrail_trap_col_being_dealloced_not_returned_by_alloc,@function
        .size           $__internal_0_$__cuda_sm10x_tcgen05_guardrail_trap_col_being_dealloced_not_returned_by_alloc,($__internal_1_$__cuda_sm10x_tcgen05_guardrail_trap_phase_invalid_during_alloc - $__internal_0_$__cuda_sm10x_tcgen05_guardrail_trap_col_being_dealloced_not_returned_by_alloc)
$__internal_0_$__cuda_sm10x_tcgen05_guardrail_trap_col_being_dealloced_not_returned_by_alloc:
[----:B------:R-:W-:Y:S05]  /*22c0*/  BPT.TRAP 0x1 ;  /* 0x000000040000795c */ /* 0x000fea0000300000 */
[----:B------:R-:W-:-:S04]  /*22d0*/  IMAD.MOV.U32 R3, RZ, RZ, 0x0 ;  /* 0x00000000ff037424 */ /* 0x000fc800078e00ff */
[----:B------:R-:W-:Y:S05]  /*22e0*/  RET.REL.NODEC R2 `(gluon_mma) ;  /* 0xffffffdc02447950 */ /* 0x000fea0003c3ffff */
        .weak           $__internal_1_$__cuda_sm10x_tcgen05_guardrail_trap_phase_invalid_during_alloc
        .type           $__internal_1_$__cuda_sm10x_tcgen05_guardrail_trap_phase_invalid_during_alloc,@function
        .size           $__internal_1_$__cuda_sm10x_tcgen05_guardrail_trap_phase_invalid_during_alloc,($__internal_2_$__cuda_sm10x_tcgen05_guardrail_trap_unallocated_columns_being_dealloced - $__internal_1_$__cuda_sm10x_tcgen05_guardrail_trap_phase_invalid_during_alloc)
$__internal_1_$__cuda_sm10x_tcgen05_guardrail_trap_phase_invalid_during_alloc:
[----:B------:R-:W-:Y:S05]  /*22f0*/  BPT.TRAP 0x1 ;  /* 0x000000040000795c */ /* 0x000fea0000300000 */
[----:B------:R-:W-:-:S04]  /*2300*/  IMAD.MOV.U32 R3, RZ, RZ, 0x0 ;  /* 0x00000000ff037424 */ /* 0x000fc800078e00ff */
[----:B------:R-:W-:Y:S05]  /*2310*/  RET.REL.NODEC R2 `(gluon_mma) ;  /* 0xffffffdc02387950 */ /* 0x000fea0003c3ffff */
        .weak           $__internal_2_$__cuda_sm10x_tcgen05_guardrail_trap_unallocated_columns_being_dealloced
        .type           $__internal_2_$__cuda_sm10x_tcgen05_guardrail_trap_unallocated_columns_being_dealloced,@function
        .size           $__internal_2_$__cuda_sm10x_tcgen05_guardrail_trap_unallocated_columns_being_dealloced,(.L_x_15 - $__internal_2_$__cuda_sm10x_tcgen05_guardrail_trap_unallocated_columns_being_dealloced)
$__internal_2_$__cuda_sm10x_tcgen05_guardrail_trap_unallocated_columns_being_dealloced:
[----:B------:R-:W-:Y:S05]  /*2320*/  BPT.TRAP 0x1 ;  /* 0x000000040000795c */ /* 0x000fea0000300000 */
[----:B------:R-:W-:-:S04]  /*2330*/  IMAD.MOV.U32 R3, RZ, RZ, 0x0 ;  /* 0x00000000ff037424 */ /* 0x000fc800078e00ff */
[----:B------:R-:W-:Y:S05]  /*2340*/  RET.REL.NODEC R2 `(gluon_mma) ;  /* 0xffffffdc022c7950 */ /* 0x000fea0003c3ffff */
.L_x_12:
[----:B------:R-:W-:-:S00]  /*2350*/  BRA `(.L_x_12) ;  /* 0xfffffffc00fc7947 */ /* 0x000fc0000383ffff */
[----:B------:R-:W-:-:S00]  /*2360*/  NOP ;  /* 0x0000000000007918 */ /* 0x000fc00000000000 */
        /* <DEDUP_REMOVED lines=9> */
.L_x_15:


//--------------------- .nv.shared.gluon_mma      --------------------------
	.section	.nv.shared.gluon_mma,"aw",@nobits
	.sectionflags	@""
	.align	16
	.zero		1024


//--------------------- .nv.shared.reserved.0     --------------------------
	.section	.nv.shared.reserved.0,"aw",@nobits
	.align	8
	.weak		__nv_reservedSMEM_offset_0_alias
	.size		__nv_reservedSMEM_offset_0_alias, 0, 64
	.other		__nv_reservedSMEM_offset_0_alias,@"STO_CUDA_RESERVED_SHARED STV_DEFAULT"
__nv_reservedSMEM_offset_0_alias:
	.zero		0
.nv.shared.reserved.0:
	.zero		64
	.weak		__nv_reservedSMEM_allocation_phase
	.type		__nv_reservedSMEM_allocation_phase,@object
	.size		__nv_reservedSMEM_allocation_phase,(.L_0 - __nv_reservedSMEM_allocation_phase)
__nv_reservedSMEM_allocation_phase:
	.zero		1
.L_0:
	.zero		7
	.weak		__nv_reservedSMEM_devtool_atexit_pc
	.type		__nv_reservedSMEM_devtool_atexit_pc,@object
	.size		__nv_reservedSMEM_devtool_atexit_pc,(__nv_reservedSMEM_allocation_mask - __nv_reservedSMEM_devtool_atexit_pc)
__nv_reservedSMEM_devtool_atexit_pc:
	.zero		8
	.weak		__nv_reservedSMEM_allocation_mask
	.type		__nv_reservedSMEM_allocation_mask,@object
	.size		__nv_reservedSMEM_allocation_mask,(.L_2 - __nv_reservedSMEM_allocation_mask)
__nv_reservedSMEM_allocation_mask:
	.zero		4
.L_2:


//--------------------- .nv.constant0.gluon_mma   --------------------------
	.section	.nv.constant0.gluon_mma,"a",@progbits
	.sectionflags	@""
	.align	4
.nv.constant0.gluon_mma:
	.zero		936


//--------------------- SYMBOLS --------------------------

	.type		.nv.reservedSmem.offset0,@object
	.size		.nv.reservedSmem.offset0,0x4
	.type		.nv.reservedSmem.cap,@object
	.size		.nv.reservedSmem.cap,0x4
